//
// Generated by NVIDIA NVVM Compiler
//
// Compiler Build ID: CL-36424714
// Cuda compilation tools, release 13.0, V13.0.88
// Based on NVVM 20.0.0
//

.version 9.0
.target sm_100
.address_size 64

	// .globl	_Z5XXH32PvPj

.visible .entry _Z5XXH32PvPj(
	.param .u64 .ptr .align 1 _Z5XXH32PvPj_param_0,
	.param .u64 .ptr .align 1 _Z5XXH32PvPj_param_1
)
{
	.reg .pred 	%p<2>;
	.reg .b32 	%r<109>;
	.reg .b64 	%rd<15>;

	ld.param.u64 	%rd6, [_Z5XXH32PvPj_param_0];
	ld.param.u64 	%rd7, [_Z5XXH32PvPj_param_1];
	cvta.to.global.u64 	%rd8, %rd7;
	cvta.to.global.u64 	%rd9, %rd6;
	mov.u32 	%r13, %ctaid.x;
	mov.u32 	%r14, %ntid.x;
	mov.u32 	%r15, %tid.x;
	mov.u32 	%r16, %ctaid.y;
	mov.u32 	%r17, %ntid.y;
	mov.u32 	%r18, %tid.y;
	mov.u32 	%r19, %nctaid.x;
	mov.u32 	%r20, %ctaid.z;
	mov.u32 	%r21, %ntid.z;
	mov.u32 	%r22, %tid.z;
	mad.lo.s32 	%r23, %r20, %r21, %r22;
	mov.u32 	%r24, %nctaid.y;
	mad.lo.s32 	%r25, %r23, %r24, %r16;
	mad.lo.s32 	%r26, %r25, %r17, %r18;
	mad.lo.s32 	%r27, %r26, %r19, %r13;
	mad.lo.s32 	%r28, %r27, %r14, %r15;
	mul.wide.s32 	%rd10, %r28, 4096;
	mul.wide.s32 	%rd11, %r28, 4;
	add.s64 	%rd1, %rd8, %rd11;
	add.s64 	%rd12, %rd10, %rd9;
	add.s64 	%rd2, %rd12, 32;
	mov.b32 	%r108, 1640531552;
	mov.b64 	%rd14, 0;
	mov.b32 	%r107, 17;
	mov.b32 	%r106, -2048144760;
	mov.b32 	%r105, 606291001;
$L__BB0_1:
	add.s64 	%rd13, %rd2, %rd14;
	ld.global.u32 	%r29, [%rd13+-32];
	mad.lo.s32 	%r30, %r29, -2048144777, %r105;
	shf.l.wrap.b32 	%r31, %r30, %r30, 13;
	mul.lo.s32 	%r32, %r31, -1640531535;
	ld.global.u32 	%r33, [%rd13+-28];
	mad.lo.s32 	%r34, %r33, -2048144777, %r106;
	shf.l.wrap.b32 	%r35, %r34, %r34, 13;
	mul.lo.s32 	%r36, %r35, -1640531535;
	ld.global.u32 	%r37, [%rd13+-24];
	mad.lo.s32 	%r38, %r37, -2048144777, %r107;
	shf.l.wrap.b32 	%r39, %r38, %r38, 13;
	mul.lo.s32 	%r40, %r39, -1640531535;
	ld.global.u32 	%r41, [%rd13+-20];
	mad.lo.s32 	%r42, %r41, -2048144777, %r108;
	shf.l.wrap.b32 	%r43, %r42, %r42, 13;
	mul.lo.s32 	%r44, %r43, -1640531535;
	ld.global.u32 	%r45, [%rd13+-16];
	mad.lo.s32 	%r46, %r45, -2048144777, %r32;
	shf.l.wrap.b32 	%r47, %r46, %r46, 13;
	mul.lo.s32 	%r48, %r47, -1640531535;
	ld.global.u32 	%r49, [%rd13+-12];
	mad.lo.s32 	%r50, %r49, -2048144777, %r36;
	shf.l.wrap.b32 	%r51, %r50, %r50, 13;
	mul.lo.s32 	%r52, %r51, -1640531535;
	ld.global.u32 	%r53, [%rd13+-8];
	mad.lo.s32 	%r54, %r53, -2048144777, %r40;
	shf.l.wrap.b32 	%r55, %r54, %r54, 13;
	mul.lo.s32 	%r56, %r55, -1640531535;
	ld.global.u32 	%r57, [%rd13+-4];
	mad.lo.s32 	%r58, %r57, -2048144777, %r44;
	shf.l.wrap.b32 	%r59, %r58, %r58, 13;
	mul.lo.s32 	%r60, %r59, -1640531535;
	ld.global.u32 	%r61, [%rd13];
	mad.lo.s32 	%r62, %r61, -2048144777, %r48;
	shf.l.wrap.b32 	%r63, %r62, %r62, 13;
	mul.lo.s32 	%r64, %r63, -1640531535;
	ld.global.u32 	%r65, [%rd13+4];
	mad.lo.s32 	%r66, %r65, -2048144777, %r52;
	shf.l.wrap.b32 	%r67, %r66, %r66, 13;
	mul.lo.s32 	%r68, %r67, -1640531535;
	ld.global.u32 	%r69, [%rd13+8];
	mad.lo.s32 	%r70, %r69, -2048144777, %r56;
	shf.l.wrap.b32 	%r71, %r70, %r70, 13;
	mul.lo.s32 	%r72, %r71, -1640531535;
	ld.global.u32 	%r73, [%rd13+12];
	mad.lo.s32 	%r74, %r73, -2048144777, %r60;
	shf.l.wrap.b32 	%r75, %r74, %r74, 13;
	mul.lo.s32 	%r76, %r75, -1640531535;
	ld.global.u32 	%r77, [%rd13+16];
	mad.lo.s32 	%r78, %r77, -2048144777, %r64;
	shf.l.wrap.b32 	%r79, %r78, %r78, 13;
	mul.lo.s32 	%r105, %r79, -1640531535;
	ld.global.u32 	%r80, [%rd13+20];
	mad.lo.s32 	%r81, %r80, -2048144777, %r68;
	shf.l.wrap.b32 	%r82, %r81, %r81, 13;
	mul.lo.s32 	%r106, %r82, -1640531535;
	ld.global.u32 	%r83, [%rd13+24];
	mad.lo.s32 	%r84, %r83, -2048144777, %r72;
	shf.l.wrap.b32 	%r85, %r84, %r84, 13;
	mul.lo.s32 	%r107, %r85, -1640531535;
	ld.global.u32 	%r86, [%rd13+28];
	mad.lo.s32 	%r87, %r86, -2048144777, %r76;
	shf.l.wrap.b32 	%r88, %r87, %r87, 13;
	mul.lo.s32 	%r108, %r88, -1640531535;
	add.s64 	%rd4, %rd14, 64;
	setp.lt.u64 	%p1, %rd14, 4017;
	mov.u64 	%rd14, %rd4;
	@%p1 bra 	$L__BB0_1;
	shf.l.wrap.b32 	%r89, %r105, %r105, 1;
	shf.l.wrap.b32 	%r90, %r106, %r106, 7;
	shf.l.wrap.b32 	%r91, %r107, %r107, 12;
	shf.l.wrap.b32 	%r92, %r108, %r108, 18;
	add.s32 	%r93, %r89, %r90;
	add.s32 	%r94, %r93, %r91;
	add.s32 	%r95, %r94, %r92;
	add.s32 	%r96, %r95, 4096;
	shr.u32 	%r97, %r96, 15;
	xor.b32  	%r98, %r97, %r96;
	mul.lo.s32 	%r99, %r98, -2048144777;
	shr.u32 	%r100, %r99, 13;
	xor.b32  	%r101, %r100, %r99;
	mul.lo.s32 	%r102, %r101, -1028477379;
	shr.u32 	%r103, %r102, 16;
	xor.b32  	%r104, %r103, %r102;
	st.global.u32 	[%rd1], %r104;
	ret;

}
	// .globl	_Z7XXH32v2PvPjS0_jS0_
.visible .entry _Z7XXH32v2PvPjS0_jS0_(
	.param .u64 .ptr .align 1 _Z7XXH32v2PvPjS0_jS0__param_0,
	.param .u64 .ptr .align 1 _Z7XXH32v2PvPjS0_jS0__param_1,
	.param .u64 .ptr .align 1 _Z7XXH32v2PvPjS0_jS0__param_2,
	.param .u32 _Z7XXH32v2PvPjS0_jS0__param_3,
	.param .u64 .ptr .align 1 _Z7XXH32v2PvPjS0_jS0__param_4
)
{
	.reg .pred 	%p<10>;
	.reg .b32 	%r<251>;
	.reg .b64 	%rd<56>;

	ld.param.u64 	%rd29, [_Z7XXH32v2PvPjS0_jS0__param_0];
	ld.param.u64 	%rd27, [_Z7XXH32v2PvPjS0_jS0__param_1];
	ld.param.u64 	%rd28, [_Z7XXH32v2PvPjS0_jS0__param_2];
	ld.param.u32 	%r249, [_Z7XXH32v2PvPjS0_jS0__param_3];
	ld.param.u64 	%rd30, [_Z7XXH32v2PvPjS0_jS0__param_4];
	cvta.to.global.u64 	%rd31, %rd30;
	cvta.to.global.u64 	%rd1, %rd29;
	mov.u32 	%r27, %ctaid.x;
	mov.u32 	%r28, %ntid.x;
	mov.u32 	%r29, %tid.x;
	mov.u32 	%r30, %ctaid.y;
	mov.u32 	%r31, %ntid.y;
	mov.u32 	%r32, %tid.y;
	mov.u32 	%r33, %nctaid.x;
	mov.u32 	%r34, %ctaid.z;
	mov.u32 	%r35, %ntid.z;
	mov.u32 	%r36, %tid.z;
	mad.lo.s32 	%r37, %r34, %r35, %r36;
	mov.u32 	%r38, %nctaid.y;
	mad.lo.s32 	%r39, %r37, %r38, %r30;
	mad.lo.s32 	%r40, %r39, %r31, %r32;
	mad.lo.s32 	%r41, %r40, %r33, %r27;
	mad.lo.s32 	%r42, %r41, %r28, %r29;
	shr.s32 	%r43, %r42, 31;
	shr.u32 	%r44, %r43, 30;
	add.s32 	%r45, %r42, %r44;
	shr.s32 	%r1, %r45, 2;
	and.b32  	%r46, %r45, -4;
	sub.s32 	%r2, %r42, %r46;
	mul.wide.s32 	%rd2, %r1, 4096;
	add.s64 	%rd3, %rd1, %rd2;
	mul.wide.s32 	%rd32, %r2, 4;
	add.s64 	%rd33, %rd31, %rd32;
	shl.b32 	%r47, %r2, 2;
	cvt.s64.s32 	%rd34, %r47;
	sub.s64 	%rd35, 4080, %rd34;
	shr.u64 	%rd36, %rd35, 2;
	add.s64 	%rd4, %rd36, 1;
	and.b64  	%rd5, %rd4, 15;
	ld.global.u32 	%r246, [%rd33];
	and.b64  	%rd49, %rd4, 9223372036854775792;
	add.s64 	%rd50, %rd34, 32;
$L__BB1_1:
	.pragma "nounroll";
	add.s64 	%rd37, %rd3, %rd50;
	ld.global.u32 	%r48, [%rd37+-32];
	mad.lo.s32 	%r49, %r48, -2048144777, %r246;
	shf.l.wrap.b32 	%r50, %r49, %r49, 13;
	mul.lo.s32 	%r51, %r50, -1640531535;
	ld.global.u32 	%r52, [%rd37+-28];
	mad.lo.s32 	%r53, %r52, -2048144777, %r51;
	shf.l.wrap.b32 	%r54, %r53, %r53, 13;
	mul.lo.s32 	%r55, %r54, -1640531535;
	ld.global.u32 	%r56, [%rd37+-24];
	mad.lo.s32 	%r57, %r56, -2048144777, %r55;
	shf.l.wrap.b32 	%r58, %r57, %r57, 13;
	mul.lo.s32 	%r59, %r58, -1640531535;
	ld.global.u32 	%r60, [%rd37+-20];
	mad.lo.s32 	%r61, %r60, -2048144777, %r59;
	shf.l.wrap.b32 	%r62, %r61, %r61, 13;
	mul.lo.s32 	%r63, %r62, -1640531535;
	ld.global.u32 	%r64, [%rd37+-16];
	mad.lo.s32 	%r65, %r64, -2048144777, %r63;
	shf.l.wrap.b32 	%r66, %r65, %r65, 13;
	mul.lo.s32 	%r67, %r66, -1640531535;
	ld.global.u32 	%r68, [%rd37+-12];
	mad.lo.s32 	%r69, %r68, -2048144777, %r67;
	shf.l.wrap.b32 	%r70, %r69, %r69, 13;
	mul.lo.s32 	%r71, %r70, -1640531535;
	ld.global.u32 	%r72, [%rd37+-8];
	mad.lo.s32 	%r73, %r72, -2048144777, %r71;
	shf.l.wrap.b32 	%r74, %r73, %r73, 13;
	mul.lo.s32 	%r75, %r74, -1640531535;
	ld.global.u32 	%r76, [%rd37+-4];
	mad.lo.s32 	%r77, %r76, -2048144777, %r75;
	shf.l.wrap.b32 	%r78, %r77, %r77, 13;
	mul.lo.s32 	%r79, %r78, -1640531535;
	ld.global.u32 	%r80, [%rd37];
	mad.lo.s32 	%r81, %r80, -2048144777, %r79;
	shf.l.wrap.b32 	%r82, %r81, %r81, 13;
	mul.lo.s32 	%r83, %r82, -1640531535;
	ld.global.u32 	%r84, [%rd37+4];
	mad.lo.s32 	%r85, %r84, -2048144777, %r83;
	shf.l.wrap.b32 	%r86, %r85, %r85, 13;
	mul.lo.s32 	%r87, %r86, -1640531535;
	ld.global.u32 	%r88, [%rd37+8];
	mad.lo.s32 	%r89, %r88, -2048144777, %r87;
	shf.l.wrap.b32 	%r90, %r89, %r89, 13;
	mul.lo.s32 	%r91, %r90, -1640531535;
	ld.global.u32 	%r92, [%rd37+12];
	mad.lo.s32 	%r93, %r92, -2048144777, %r91;
	shf.l.wrap.b32 	%r94, %r93, %r93, 13;
	mul.lo.s32 	%r95, %r94, -1640531535;
	ld.global.u32 	%r96, [%rd37+16];
	mad.lo.s32 	%r97, %r96, -2048144777, %r95;
	shf.l.wrap.b32 	%r98, %r97, %r97, 13;
	mul.lo.s32 	%r99, %r98, -1640531535;
	ld.global.u32 	%r100, [%rd37+20];
	mad.lo.s32 	%r101, %r100, -2048144777, %r99;
	shf.l.wrap.b32 	%r102, %r101, %r101, 13;
	mul.lo.s32 	%r103, %r102, -1640531535;
	ld.global.u32 	%r104, [%rd37+24];
	mad.lo.s32 	%r105, %r104, -2048144777, %r103;
	shf.l.wrap.b32 	%r106, %r105, %r105, 13;
	mul.lo.s32 	%r107, %r106, -1640531535;
	ld.global.u32 	%r108, [%rd37+28];
	mad.lo.s32 	%r109, %r108, -2048144777, %r107;
	shf.l.wrap.b32 	%r110, %r109, %r109, 13;
	mul.lo.s32 	%r246, %r110, -1640531535;
	add.s64 	%rd50, %rd50, 64;
	add.s64 	%rd49, %rd49, -16;
	setp.ne.s64 	%p1, %rd49, 0;
	@%p1 bra 	$L__BB1_1;
	setp.eq.s64 	%p2, %rd5, 0;
	@%p2 bra 	$L__BB1_11;
	and.b64  	%rd12, %rd4, 7;
	setp.lt.u64 	%p3, %rd5, 8;
	add.s64 	%rd52, %rd50, -32;
	@%p3 bra 	$L__BB1_5;
	add.s64 	%rd38, %rd3, %rd50;
	ld.global.u32 	%r112, [%rd38+-32];
	mad.lo.s32 	%r113, %r112, -2048144777, %r246;
	shf.l.wrap.b32 	%r114, %r113, %r113, 13;
	mul.lo.s32 	%r115, %r114, -1640531535;
	ld.global.u32 	%r116, [%rd38+-28];
	mad.lo.s32 	%r117, %r116, -2048144777, %r115;
	shf.l.wrap.b32 	%r118, %r117, %r117, 13;
	mul.lo.s32 	%r119, %r118, -1640531535;
	ld.global.u32 	%r120, [%rd38+-24];
	mad.lo.s32 	%r121, %r120, -2048144777, %r119;
	shf.l.wrap.b32 	%r122, %r121, %r121, 13;
	mul.lo.s32 	%r123, %r122, -1640531535;
	ld.global.u32 	%r124, [%rd38+-20];
	mad.lo.s32 	%r125, %r124, -2048144777, %r123;
	shf.l.wrap.b32 	%r126, %r125, %r125, 13;
	mul.lo.s32 	%r127, %r126, -1640531535;
	ld.global.u32 	%r128, [%rd38+-16];
	mad.lo.s32 	%r129, %r128, -2048144777, %r127;
	shf.l.wrap.b32 	%r130, %r129, %r129, 13;
	mul.lo.s32 	%r131, %r130, -1640531535;
	ld.global.u32 	%r132, [%rd38+-12];
	mad.lo.s32 	%r133, %r132, -2048144777, %r131;
	shf.l.wrap.b32 	%r134, %r133, %r133, 13;
	mul.lo.s32 	%r135, %r134, -1640531535;
	ld.global.u32 	%r136, [%rd38+-8];
	mad.lo.s32 	%r137, %r136, -2048144777, %r135;
	shf.l.wrap.b32 	%r138, %r137, %r137, 13;
	mul.lo.s32 	%r139, %r138, -1640531535;
	ld.global.u32 	%r140, [%rd38+-4];
	mad.lo.s32 	%r141, %r140, -2048144777, %r139;
	shf.l.wrap.b32 	%r142, %r141, %r141, 13;
	mul.lo.s32 	%r246, %r142, -1640531535;
	mov.u64 	%rd52, %rd50;
$L__BB1_5:
	setp.eq.s64 	%p4, %rd12, 0;
	@%p4 bra 	$L__BB1_11;
	and.b64  	%rd53, %rd4, 3;
	setp.lt.u64 	%p5, %rd12, 4;
	@%p5 bra 	$L__BB1_8;
	add.s64 	%rd39, %rd3, %rd52;
	ld.global.u32 	%r144, [%rd39];
	mad.lo.s32 	%r145, %r144, -2048144777, %r246;
	shf.l.wrap.b32 	%r146, %r145, %r145, 13;
	mul.lo.s32 	%r147, %r146, -1640531535;
	ld.global.u32 	%r148, [%rd39+4];
	mad.lo.s32 	%r149, %r148, -2048144777, %r147;
	shf.l.wrap.b32 	%r150, %r149, %r149, 13;
	mul.lo.s32 	%r151, %r150, -1640531535;
	ld.global.u32 	%r152, [%rd39+8];
	mad.lo.s32 	%r153, %r152, -2048144777, %r151;
	shf.l.wrap.b32 	%r154, %r153, %r153, 13;
	mul.lo.s32 	%r155, %r154, -1640531535;
	ld.global.u32 	%r156, [%rd39+12];
	mad.lo.s32 	%r157, %r156, -2048144777, %r155;
	add.s64 	%rd52, %rd52, 16;
	shf.l.wrap.b32 	%r158, %r157, %r157, 13;
	mul.lo.s32 	%r246, %r158, -1640531535;
$L__BB1_8:
	setp.eq.s64 	%p6, %rd53, 0;
	@%p6 bra 	$L__BB1_11;
	add.s64 	%rd40, %rd52, %rd2;
	add.s64 	%rd54, %rd1, %rd40;
$L__BB1_10:
	.pragma "nounroll";
	ld.global.u32 	%r159, [%rd54];
	mad.lo.s32 	%r160, %r159, -2048144777, %r246;
	shf.l.wrap.b32 	%r161, %r160, %r160, 13;
	mul.lo.s32 	%r246, %r161, -1640531535;
	add.s64 	%rd54, %rd54, 4;
	add.s64 	%rd53, %rd53, -1;
	setp.ne.s64 	%p7, %rd53, 0;
	@%p7 bra 	$L__BB1_10;
$L__BB1_11:
	shl.b32 	%r162, %r1, 2;
	add.s32 	%r163, %r162, %r2;
	cvta.to.global.u64 	%rd41, %rd28;
	mul.wide.s32 	%rd42, %r163, 4;
	add.s64 	%rd43, %rd41, %rd42;
	st.global.u32 	[%rd43], %r246;
	bar.sync 	0;
	setp.ne.s32 	%p8, %r2, 0;
	@%p8 bra 	$L__BB1_15;
	cvta.to.global.u64 	%rd45, %rd27;
	mul.wide.s32 	%rd46, %r1, 4;
	add.s64 	%rd23, %rd45, %rd46;
	add.s32 	%r247, %r249, 606290984;
	add.s32 	%r248, %r249, -2048144777;
	add.s32 	%r250, %r249, 1640531535;
	add.s64 	%rd47, %rd2, %rd1;
	add.s64 	%rd24, %rd47, 32;
	mov.b64 	%rd55, 0;
$L__BB1_13:
	add.s64 	%rd48, %rd24, %rd55;
	ld.global.u32 	%r164, [%rd48+-32];
	mad.lo.s32 	%r165, %r164, -2048144777, %r247;
	shf.l.wrap.b32 	%r166, %r165, %r165, 13;
	mul.lo.s32 	%r167, %r166, -1640531535;
	ld.global.u32 	%r168, [%rd48+-28];
	mad.lo.s32 	%r169, %r168, -2048144777, %r248;
	shf.l.wrap.b32 	%r170, %r169, %r169, 13;
	mul.lo.s32 	%r171, %r170, -1640531535;
	ld.global.u32 	%r172, [%rd48+-24];
	mad.lo.s32 	%r173, %r172, -2048144777, %r249;
	shf.l.wrap.b32 	%r174, %r173, %r173, 13;
	mul.lo.s32 	%r175, %r174, -1640531535;
	ld.global.u32 	%r176, [%rd48+-20];
	mad.lo.s32 	%r177, %r176, -2048144777, %r250;
	shf.l.wrap.b32 	%r178, %r177, %r177, 13;
	mul.lo.s32 	%r179, %r178, -1640531535;
	ld.global.u32 	%r180, [%rd48+-16];
	mad.lo.s32 	%r181, %r180, -2048144777, %r167;
	shf.l.wrap.b32 	%r182, %r181, %r181, 13;
	mul.lo.s32 	%r183, %r182, -1640531535;
	ld.global.u32 	%r184, [%rd48+-12];
	mad.lo.s32 	%r185, %r184, -2048144777, %r171;
	shf.l.wrap.b32 	%r186, %r185, %r185, 13;
	mul.lo.s32 	%r187, %r186, -1640531535;
	ld.global.u32 	%r188, [%rd48+-8];
	mad.lo.s32 	%r189, %r188, -2048144777, %r175;
	shf.l.wrap.b32 	%r190, %r189, %r189, 13;
	mul.lo.s32 	%r191, %r190, -1640531535;
	ld.global.u32 	%r192, [%rd48+-4];
	mad.lo.s32 	%r193, %r192, -2048144777, %r179;
	shf.l.wrap.b32 	%r194, %r193, %r193, 13;
	mul.lo.s32 	%r195, %r194, -1640531535;
	ld.global.u32 	%r196, [%rd48];
	mad.lo.s32 	%r197, %r196, -2048144777, %r183;
	shf.l.wrap.b32 	%r198, %r197, %r197, 13;
	mul.lo.s32 	%r199, %r198, -1640531535;
	ld.global.u32 	%r200, [%rd48+4];
	mad.lo.s32 	%r201, %r200, -2048144777, %r187;
	shf.l.wrap.b32 	%r202, %r201, %r201, 13;
	mul.lo.s32 	%r203, %r202, -1640531535;
	ld.global.u32 	%r204, [%rd48+8];
	mad.lo.s32 	%r205, %r204, -2048144777, %r191;
	shf.l.wrap.b32 	%r206, %r205, %r205, 13;
	mul.lo.s32 	%r207, %r206, -1640531535;
	ld.global.u32 	%r208, [%rd48+12];
	mad.lo.s32 	%r209, %r208, -2048144777, %r195;
	shf.l.wrap.b32 	%r210, %r209, %r209, 13;
	mul.lo.s32 	%r211, %r210, -1640531535;
	ld.global.u32 	%r212, [%rd48+16];
	mad.lo.s32 	%r213, %r212, -2048144777, %r199;
	shf.l.wrap.b32 	%r214, %r213, %r213, 13;
	mul.lo.s32 	%r247, %r214, -1640531535;
	ld.global.u32 	%r215, [%rd48+20];
	mad.lo.s32 	%r216, %r215, -2048144777, %r203;
	shf.l.wrap.b32 	%r217, %r216, %r216, 13;
	mul.lo.s32 	%r248, %r217, -1640531535;
	ld.global.u32 	%r218, [%rd48+24];
	mad.lo.s32 	%r219, %r218, -2048144777, %r207;
	shf.l.wrap.b32 	%r220, %r219, %r219, 13;
	mul.lo.s32 	%r249, %r220, -1640531535;
	ld.global.u32 	%r221, [%rd48+28];
	mad.lo.s32 	%r222, %r221, -2048144777, %r211;
	shf.l.wrap.b32 	%r223, %r222, %r222, 13;
	mul.lo.s32 	%r250, %r223, -1640531535;
	add.s64 	%rd26, %rd55, 64;
	setp.lt.u64 	%p9, %rd55, 4017;
	mov.u64 	%rd55, %rd26;
	@%p9 bra 	$L__BB1_13;
	shf.l.wrap.b32 	%r224, %r247, %r247, 1;
	shf.l.wrap.b32 	%r225, %r248, %r248, 7;
	shf.l.wrap.b32 	%r226, %r249, %r249, 12;
	shf.l.wrap.b32 	%r227, %r250, %r250, 18;
	add.s32 	%r228, %r224, %r225;
	add.s32 	%r229, %r228, %r226;
	add.s32 	%r230, %r229, %r227;
	add.s32 	%r231, %r230, 4096;
	shr.u32 	%r232, %r231, 15;
	xor.b32  	%r233, %r232, %r231;
	mul.lo.s32 	%r234, %r233, -2048144777;
	shr.u32 	%r235, %r234, 13;
	xor.b32  	%r236, %r235, %r234;
	mul.lo.s32 	%r237, %r236, -1028477379;
	shr.u32 	%r238, %r237, 16;
	xor.b32  	%r239, %r238, %r237;
	st.global.u32 	[%rd23], %r239;
$L__BB1_15:
	ret;

}


// ===== COMPILED SASS (sm_100) =====

	.target	sm_100

	.elftype	@"ET_EXEC"


//--------------------- .note.nv.tkinfo           --------------------------
	.section	.note.nv.tkinfo,"",@"SHT_NOTE"
	.sectionflags	@"SHF_NOTE_NV_TKINFO"
	.tkinfo
        /*0018*/ 	.word	0x00000002
        /*0030*/ 	.string	""
        /*0030*/ 	.string	"ptxas"
        /*0030*/ 	.string	"Cuda compilation tools, release 13.0, V13.0.88"
        /*0030*/ 	.string	"Build cuda_13.0.r13.0/compiler.36424714_0"
        /*0030*/ 	.string	"-arch sm_100 -m 64 "



//--------------------- .note.nv.cuinfo           --------------------------
	.section	.note.nv.cuinfo,"",@"SHT_NOTE"
	.sectionflags	@"SHF_NOTE_NV_CUINFO"
        /*0018*/ 	.short	0x0002
        /*001a*/ 	.short	0x0064
        /*001c*/ 	.short	0x0082
	.zero		2


//--------------------- .nv.info                  --------------------------
	.section	.nv.info,"",@"SHT_CUDA_INFO"
	.align	4


	//----- nvinfo : EIATTR_REGCOUNT
	.align		4
        /*0000*/ 	.byte	0x04, 0x2f
        /*0002*/ 	.short	(.L_1 - .L_0)
	.align		4
.L_0:
        /*0004*/ 	.word	index@(_Z5XXH32PvPj)
        /*0008*/ 	.word	0x0000001d


	//----- nvinfo : EIATTR_FRAME_SIZE
	.align		4
.L_1:
        /*000c*/ 	.byte	0x04, 0x11
        /*000e*/ 	.short	(.L_3 - .L_2)
	.align		4
.L_2:
        /*0010*/ 	.word	index@(_Z5XXH32PvPj)
        /*0014*/ 	.word	0x00000000


	//----- nvinfo : EIATTR_REGCOUNT
	.align		4
.L_3:
        /*0018*/ 	.byte	0x04, 0x2f
        /*001a*/ 	.short	(.L_5 - .L_4)
	.align		4
.L_4:
        /*001c*/ 	.word	index@(_Z7XXH32v2PvPjS0_jS0_)
        /*0020*/ 	.word	0x0000001f


	//----- nvinfo : EIATTR_FRAME_SIZE
	.align		4
.L_5:
        /*0024*/ 	.byte	0x04, 0x11
        /*0026*/ 	.short	(.L_7 - .L_6)
	.align		4
.L_6:
        /*0028*/ 	.word	index@(_Z7XXH32v2PvPjS0_jS0_)
        /*002c*/ 	.word	0x00000000


	//----- nvinfo : EIATTR_MIN_STACK_SIZE
	.align		4
.L_7:
        /*0030*/ 	.byte	0x04, 0x12
        /*0032*/ 	.short	(.L_9 - .L_8)
	.align		4
.L_8:
        /*0034*/ 	.word	index@(_Z7XXH32v2PvPjS0_jS0_)
        /*0038*/ 	.word	0x00000000


	//----- nvinfo : EIATTR_MIN_STACK_SIZE
	.align		4
.L_9:
        /*003c*/ 	.byte	0x04, 0x12
        /*003e*/ 	.short	(.L_11 - .L_10)
	.align		4
.L_10:
        /*0040*/ 	.word	index@(_Z5XXH32PvPj)
        /*0044*/ 	.word	0x00000000
.L_11:


//--------------------- .nv.compat                --------------------------
	.section	.nv.compat,"",@"SHT_CUDA_COMPAT_INFO"
	.align	4
        /*0000*/ 	.byte	0x02, 0x09, 0x00, 0x00, 0x02, 0x02, 0x01, 0x00, 0x02, 0x05, 0x05, 0x00, 0x03, 0x07, 0x01, 0x01
        /*0010*/ 	.byte	0x02, 0x03, 0x00, 0x00, 0x02, 0x06, 0x01, 0x00, 0x04, 0x0b, 0x08, 0x00, 0x09, 0x00, 0x00, 0x00
        /*0020*/ 	.byte	0x00, 0x00, 0x00, 0x00


//--------------------- .nv.info._Z7XXH32v2PvPjS0_jS0_ --------------------------
	.section	.nv.info._Z7XXH32v2PvPjS0_jS0_,"",@"SHT_CUDA_INFO"
	.sectionflags	@""
	.align	4


	//----- nvinfo : EIATTR_CUDA_API_VERSION
	.align		4
        /*0000*/ 	.byte	0x04, 0x37
        /*0002*/ 	.short	(.L_13 - .L_12)
.L_12:
        /*0004*/ 	.word	0x00000082


	//----- nvinfo : EIATTR_KPARAM_INFO
	.align		4
.L_13:
        /*0008*/ 	.byte	0x04, 0x17
        /*000a*/ 	.short	(.L_15 - .L_14)
.L_14:
        /*000c*/ 	.word	0x00000000
        /*0010*/ 	.short	0x0004
        /*0012*/ 	.short	0x0020
        /*0014*/ 	.byte	0x00, 0xf5, 0x21, 0x00


	//----- nvinfo : EIATTR_KPARAM_INFO
	.align		4
.L_15:
        /*0018*/ 	.byte	0x04, 0x17
        /*001a*/ 	.short	(.L_17 - .L_16)
.L_16:
        /*001c*/ 	.word	0x00000000
        /*0020*/ 	.short	0x0003
        /*0022*/ 	.short	0x0018
        /*0024*/ 	.byte	0x00, 0xf0, 0x11, 0x00


	//----- nvinfo : EIATTR_KPARAM_INFO
	.align		4
.L_17:
        /*0028*/ 	.byte	0x04, 0x17
        /*002a*/ 	.short	(.L_19 - .L_18)
.L_18:
        /*002c*/ 	.word	0x00000000
        /*0030*/ 	.short	0x0002
        /*0032*/ 	.short	0x0010
        /*0034*/ 	.byte	0x00, 0xf5, 0x21, 0x00


	//----- nvinfo : EIATTR_KPARAM_INFO
	.align		4
.L_19:
        /*0038*/ 	.byte	0x04, 0x17
        /*003a*/ 	.short	(.L_21 - .L_20)
.L_20:
        /*003c*/ 	.word	0x00000000
        /*0040*/ 	.short	0x0001
        /*0042*/ 	.short	0x0008
        /*0044*/ 	.byte	0x00, 0xf5, 0x21, 0x00


	//----- nvinfo : EIATTR_KPARAM_INFO
	.align		4
.L_21:
        /*0048*/ 	.byte	0x04, 0x17
        /*004a*/ 	.short	(.L_23 - .L_22)
.L_22:
        /*004c*/ 	.word	0x00000000
        /*0050*/ 	.short	0x0000
        /*0052*/ 	.short	0x0000
        /*0054*/ 	.byte	0x00, 0xf5, 0x21, 0x00


	//----- nvinfo : EIATTR_SPARSE_MMA_MASK
	.align		4
.L_23:
        /*0058*/ 	.byte	0x03, 0x50
        /*005a*/ 	.short	0x0000


	//----- nvinfo : EIATTR_MAXREG_COUNT
	.align		4
        /*005c*/ 	.byte	0x03, 0x1b
        /*005e*/ 	.short	0x00ff


	//----- nvinfo : EIATTR_NUM_BARRIERS
	.align		4
        /*0060*/ 	.byte	0x02, 0x4c
        /*0062*/ 	.byte	0x01
	.zero		1


	//----- nvinfo : EIATTR_MERCURY_ISA_VERSION
	.align		4
        /*0064*/ 	.byte	0x03, 0x5f
        /*0066*/ 	.short	0x0101


	//----- nvinfo : EIATTR_VRC_CTA_INIT_COUNT
	.align		4
        /*0068*/ 	.byte	0x02, 0x4a
	.zero		1
	.zero		1


	//----- nvinfo : EIATTR_EXIT_INSTR_OFFSETS
	.align		4
        /*006c*/ 	.byte	0x04, 0x1c
        /*006e*/ 	.short	(.L_25 - .L_24)


	//   ....[0]....
.L_24:
        /*0070*/ 	.word	0x00000df0


	//   ....[1]....
        /*0074*/ 	.word	0x00001400


	//----- nvinfo : EIATTR_CRS_STACK_SIZE
	.align		4
.L_25:
        /*0078*/ 	.byte	0x04, 0x1e
        /*007a*/ 	.short	(.L_27 - .L_26)
.L_26:
        /*007c*/ 	.word	0x00000000


	//----- nvinfo : EIATTR_CBANK_PARAM_SIZE
	.align		4
.L_27:
        /*0080*/ 	.byte	0x03, 0x19
        /*0082*/ 	.short	0x0028


	//----- nvinfo : EIATTR_PARAM_CBANK
	.align		4
        /*0084*/ 	.byte	0x04, 0x0a
        /*0086*/ 	.short	(.L_29 - .L_28)
	.align		4
.L_28:
        /*0088*/ 	.word	index@(.nv.constant0._Z7XXH32v2PvPjS0_jS0_)
        /*008c*/ 	.short	0x0380
        /*008e*/ 	.short	0x0028


	//----- nvinfo : EIATTR_SW_WAR
	.align		4
.L_29:
        /*0090*/ 	.byte	0x04, 0x36
        /*0092*/ 	.short	(.L_31 - .L_30)
.L_30:
        /*0094*/ 	.word	0x00000008
.L_31:


//--------------------- .nv.info._Z5XXH32PvPj     --------------------------
	.section	.nv.info._Z5XXH32PvPj,"",@"SHT_CUDA_INFO"
	.sectionflags	@""
	.align	4


	//----- nvinfo : EIATTR_CUDA_API_VERSION
	.align		4
        /*0000*/ 	.byte	0x04, 0x37
        /*0002*/ 	.short	(.L_33 - .L_32)
.L_32:
        /*0004*/ 	.word	0x00000082


	//----- nvinfo : EIATTR_KPARAM_INFO
	.align		4
.L_33:
        /*0008*/ 	.byte	0x04, 0x17
        /*000a*/ 	.short	(.L_35 - .L_34)
.L_34:
        /*000c*/ 	.word	0x00000000
        /*0010*/ 	.short	0x0001
        /*0012*/ 	.short	0x0008
        /*0014*/ 	.byte	0x00, 0xf5, 0x21, 0x00


	//----- nvinfo : EIATTR_KPARAM_INFO
	.align		4
.L_35:
        /*0018*/ 	.byte	0x04, 0x17
        /*001a*/ 	.short	(.L_37 - .L_36)
.L_36:
        /*001c*/ 	.word	0x00000000
        /*0020*/ 	.short	0x0000
        /*0022*/ 	.short	0x0000
        /*0024*/ 	.byte	0x00, 0xf5, 0x21, 0x00


	//----- nvinfo : EIATTR_SPARSE_MMA_MASK
	.align		4
.L_37:
        /*0028*/ 	.byte	0x03, 0x50
        /*002a*/ 	.short	0x0000


	//----- nvinfo : EIATTR_MAXREG_COUNT
	.align		4
        /*002c*/ 	.byte	0x03, 0x1b
        /*002e*/ 	.short	0x00ff


	//----- nvinfo : EIATTR_MERCURY_ISA_VERSION
	.align		4
        /*0030*/ 	.byte	0x03, 0x5f
        /*0032*/ 	.short	0x0101


	//----- nvinfo : EIATTR_VRC_CTA_INIT_COUNT
	.align		4
        /*0034*/ 	.byte	0x02, 0x4a
	.zero		1
	.zero		1


	//----- nvinfo : EIATTR_EXIT_INSTR_OFFSETS
	.align		4
        /*0038*/ 	.byte	0x04, 0x1c
        /*003a*/ 	.short	(.L_39 - .L_38)


	//   ....[0]....
.L_38:
        /*003c*/ 	.word	0x00000710


	//----- nvinfo : EIATTR_CBANK_PARAM_SIZE
	.align		4
.L_39:
        /*0040*/ 	.byte	0x03, 0x19
        /*0042*/ 	.short	0x0010


	//----- nvinfo : EIATTR_PARAM_CBANK
	.align		4
        /*0044*/ 	.byte	0x04, 0x0a
        /*0046*/ 	.short	(.L_41 - .L_40)
	.align		4
.L_40:
        /*0048*/ 	.word	index@(.nv.constant0._Z5XXH32PvPj)
        /*004c*/ 	.short	0x0380
        /*004e*/ 	.short	0x0010


	//----- nvinfo : EIATTR_SW_WAR
	.align		4
.L_41:
        /*0050*/ 	.byte	0x04, 0x36
        /*0052*/ 	.short	(.L_43 - .L_42)
.L_42:
        /*0054*/ 	.word	0x00000008
.L_43:


//--------------------- .nv.callgraph             --------------------------
	.section	.nv.callgraph,"",@"SHT_CUDA_CALLGRAPH"
	.align	4
	.sectionentsize	8
	.align		4
        /*0000*/ 	.word	0x00000000
	.align		4
        /*0004*/ 	.word	0xffffffff
	.align		4
        /*0008*/ 	.word	0x00000000
	.align		4
        /*000c*/ 	.word	0xfffffffe
	.align		4
        /*0010*/ 	.word	0x00000000
	.align		4
        /*0014*/ 	.word	0xfffffffd
	.align		4
        /*0018*/ 	.word	0x00000000
	.align		4
        /*001c*/ 	.word	0xfffffffc


//--------------------- .text._Z7XXH32v2PvPjS0_jS0_ --------------------------
	.section	.text._Z7XXH32v2PvPjS0_jS0_,"ax",@progbits
	.align	128
        .global         _Z7XXH32v2PvPjS0_jS0_
        .type           _Z7XXH32v2PvPjS0_jS0_,@function
        .size           _Z7XXH32v2PvPjS0_jS0_,(.L_x_13 - _Z7XXH32v2PvPjS0_jS0_)
        .other          _Z7XXH32v2PvPjS0_jS0_,@"STO_CUDA_ENTRY STV_DEFAULT"
_Z7XXH32v2PvPjS0_jS0_:
.text._Z7XXH32v2PvPjS0_jS0_:
[----:B------:R-:W-:Y:S01]  /*0000*/  LDC R1, c[0x0][0x37c] ;  /* 0x0000df00ff017b82 */ /* 0x000fe20000000800 */
[----:B------:R-:W0:Y:S01]  /*0010*/  S2R R9, SR_TID.Z ;  /* 0x0000000000097919 */ /* 0x000e220000002300 */
[----:B------:R-:W1:Y:S06]  /*0020*/  LDCU UR5, c[0x0][0x360] ;  /* 0x00006c00ff0577ac */ /* 0x000e6c0008000800 */
[----:B------:R-:W0:Y:S01]  /*0030*/  S2UR UR8, SR_CTAID.Z ;  /* 0x00000000000879c3 */ /* 0x000e220000002700 */
[----:B------:R-:W2:Y:S01]  /*0040*/  S2R R5, SR_TID.Y ;  /* 0x0000000000057919 */ /* 0x000ea20000002200 */
[----:B------:R-:W2:Y:S01]  /*0050*/  LDCU UR7, c[0x0][0x364] ;  /* 0x00006c80ff0777ac */ /* 0x000ea20008000800 */
[----:B------:R-:W1:Y:S05]  /*0060*/  S2R R3, SR_TID.X ;  /* 0x0000000000037919 */ /* 0x000e6a0000002100 */
[----:B------:R-:W3:Y:S08]  /*0070*/  LDC R7, c[0x0][0x370] ;  /* 0x0000dc00ff077b82 */ /* 0x000ef00000000800 */
[----:B------:R-:W0:Y:S08]  /*0080*/  LDC R0, c[0x0][0x368] ;  /* 0x0000da00ff007b82 */ /* 0x000e300000000800 */
[----:B------:R-:W4:Y:S08]  /*0090*/  S2UR UR6, SR_CTAID.Y ;  /* 0x00000000000679c3 */ /* 0x000f300000002600 */
[----:B------:R-:W4:Y:S08]  /*00a0*/  LDC R11, c[0x0][0x374] ;  /* 0x0000dd00ff0b7b82 */ /* 0x000f300000000800 */
[----:B------:R-:W3:Y:S01]  /*00b0*/  S2UR UR4, SR_CTAID.X ;  /* 0x00000000000479c3 */ /* 0x000ee20000002500 */
[----:B0-----:R-:W-:Y:S01]  /*00c0*/  IMAD R0, R0, UR8, R9 ;  /* 0x0000000800007c24 */ /* 0x001fe2000f8e0209 */
[----:B------:R-:W0:Y:S03]  /*00d0*/  LDCU.64 UR8, c[0x0][0x358] ;  /* 0x00006b00ff0877ac */ /* 0x000e260008000a00 */
[----:B----4-:R-:W-:-:S03]  /*00e0*/  IMAD R0, R0, R11, UR6 ;  /* 0x0000000600007e24 */ /* 0x010fc6000f8e020b */
[----:B------:R-:W4:Y:S01]  /*00f0*/  LDC.64 R10, c[0x0][0x3a0] ;  /* 0x0000e800ff0a7b82 */ /* 0x000f220000000a00 */
[----:B--2---:R-:W-:-:S04]  /*0100*/  IMAD R0, R0, UR7, R5 ;  /* 0x0000000700007c24 */ /* 0x004fc8000f8e0205 */
[----:B---3--:R-:W-:-:S04]  /*0110*/  IMAD R0, R0, R7, UR4 ;  /* 0x0000000400007e24 */ /* 0x008fc8000f8e0207 */
[----:B-1----:R-:W-:-:S05]  /*0120*/  IMAD R0, R0, UR5, R3 ;  /* 0x0000000500007c24 */ /* 0x002fca000f8e0203 */
[----:B------:R-:W-:-:S04]  /*0130*/  SHF.R.S32.HI R3, RZ, 0x1f, R0 ;  /* 0x0000001fff037819 */ /* 0x000fc80000011400 */
[----:B------:R-:W-:-:S04]  /*0140*/  LEA.HI R9, R3, R0, RZ, 0x2 ;  /* 0x0000000003097211 */ /* 0x000fc800078f10ff */
[----:B------:R-:W-:-:S04]  /*0150*/  LOP3.LUT R3, R9, 0xfffffffc, RZ, 0xc0, !PT ;  /* 0xfffffffc09037812 */ /* 0x000fc800078ec0ff */
[----:B------:R-:W-:Y:S02]  /*0160*/  IADD3 R6, PT, PT, R0, -R3, RZ ;  /* 0x8000000300067210 */ /* 0x000fe40007ffe0ff */
[----:B------:R-:W1:Y:S03]  /*0170*/  LDC.64 R2, c[0x0][0x380] ;  /* 0x0000e000ff027b82 */ /* 0x000e660000000a00 */
[C---:B------:R-:W-:Y:S01]  /*0180*/  IMAD.SHL.U32 R7, R6.reuse, 0x4, RZ ;  /* 0x0000000406077824 */ /* 0x040fe200078e00ff */
[----:B------:R-:W2:Y:S01]  /*0190*/  LDCU UR4, c[0x0][0x398] ;  /* 0x00007300ff0477ac */ /* 0x000ea20008000800 */
[----:B----4-:R-:W-:-:S03]  /*01a0*/  IMAD.WIDE R10, R6, 0x4, R10 ;  /* 0x00000004060a7825 */ /* 0x010fc600078e020a */
[----:B------:R-:W-:Y:S02]  /*01b0*/  SHF.R.S32.HI R4, RZ, 0x1f, R7 ;  /* 0x0000001fff047819 */ /* 0x000fe40000011407 */
[C---:B------:R-:W-:Y:S01]  /*01c0*/  IADD3 R8, P0, PT, -R7.reuse, 0xff0, RZ ;  /* 0x00000ff007087810 */ /* 0x040fe20007f1e1ff */
[----:B------:R-:W-:Y:S01]  /*01d0*/  BSSY.RECONVERGENT B0, `(.L_x_0) ;  /* 0x0000057000007945 */ /* 0x000fe20003800200 */
[----:B------:R-:W-:Y:S01]  /*01e0*/  SHF.R.S32.HI R9, RZ, 0x2, R9 ;  /* 0x00000002ff097819 */ /* 0x000fe20000011409 */
[----:B0-----:R0:W5:Y:S01]  /*01f0*/  LDG.E R10, desc[UR8][R10.64] ;  /* 0x000000080a0a7981 */ /* 0x001162000c1e1900 */
[----:B------:R-:W-:Y:S02]  /*0200*/  IADD3.X R5, PT, PT, RZ, ~R4, RZ, P0, !PT ;  /* 0x80000004ff057210 */ /* 0x000fe400007fe4ff */
[----:B------:R-:W-:Y:S02]  /*0210*/  IADD3 R7, P1, PT, R7, 0x20, RZ ;  /* 0x0000002007077810 */ /* 0x000fe40007f3e0ff */
[----:B------:R-:W-:-:S04]  /*0220*/  SHF.R.U64 R8, R8, 0x2, R5 ;  /* 0x0000000208087819 */ /* 0x000fc80000001205 */
[----:B------:R-:W-:Y:S01]  /*0230*/  IADD3 R8, P0, PT, R8, 0x1, RZ ;  /* 0x0000000108087810 */ /* 0x000fe20007f1e0ff */
[----:B--2---:R-:W-:Y:S01]  /*0240*/  IMAD.U32 R0, RZ, RZ, UR4 ;  /* 0x00000004ff007e24 */ /* 0x004fe2000f8e00ff */
[----:B0-----:R-:W-:Y:S01]  /*0250*/  IADD3.X R11, PT, PT, RZ, R4, RZ, P1, !PT ;  /* 0x00000004ff0b7210 */ /* 0x001fe20000ffe4ff */
[----:B-1----:R-:W-:Y:S01]  /*0260*/  IMAD.WIDE R2, R9, 0x1000, R2 ;  /* 0x0000100009027825 */ /* 0x002fe200078e0202 */
[----:B------:R-:W-:Y:S02]  /*0270*/  LEA.HI.X R12, R5, RZ, RZ, 0x1e, P0 ;  /* 0x000000ff050c7211 */ /* 0x000fe400000ff4ff */
[C---:B------:R-:W-:Y:S02]  /*0280*/  LOP3.LUT R25, R8.reuse, 0xf, RZ, 0xc0, !PT ;  /* 0x0000000f08197812 */ /* 0x040fe400078ec0ff */
[----:B------:R-:W-:Y:S02]  /*0290*/  LOP3.LUT R26, R8, 0xfffffff0, RZ, 0xc0, !PT ;  /* 0xfffffff0081a7812 */ /* 0x000fe400078ec0ff */
[----:B------:R-:W-:-:S07]  /*02a0*/  LOP3.LUT R12, R12, 0x7fffffff, RZ, 0xc0, !PT ;  /* 0x7fffffff0c0c7812 */ /* 0x000fce00078ec0ff */
.L_x_1:
[----:B------:R-:W-:-:S05]  /*02b0*/  IADD3 R4, P0, PT, R2, R7, RZ ;  /* 0x0000000702047210 */ /* 0x000fca0007f1e0ff */
[----:B------:R-:W-:-:S05]  /*02c0*/  IMAD.X R5, R3, 0x1, R11, P0 ;  /* 0x0000000103057824 */ /* 0x000fca00000e060b */
[----:B------:R-:W2:Y:S04]  /*02d0*/  LDG.E R27, desc[UR8][R4.64+-0x20] ;  /* 0xffffe008041b7981 */ /* 0x000ea8000c1e1900 */
[----:B------:R-:W3:Y:S04]  /*02e0*/  LDG.E R23, desc[UR8][R4.64+-0x1c] ;  /* 0xffffe40804177981 */ /* 0x000ee8000c1e1900 */
[----:B------:R-:W4:Y:S04]  /*02f0*/  LDG.E R22, desc[UR8][R4.64+-0x18] ;  /* 0xffffe80804167981 */ /* 0x000f28000c1e1900 */
        /* <DEDUP_REMOVED lines=8> */
[----:B------:R-:W4:Y:S01]  /*0380*/  LDG.E R21, desc[UR8][R4.64+0xc] ;  /* 0x00000c0804157981 */ /* 0x000f22000c1e1900 */
[----:B--2--5:R-:W-:-:S03]  /*0390*/  IMAD R27, R27, -0x7a143589, R10 ;  /* 0x85ebca771b1b7824 */ /* 0x024fc600078e020a */
[----:B------:R-:W2:Y:S02]  /*03a0*/  LDG.E R10, desc[UR8][R4.64+0x10] ;  /* 0x00001008040a7981 */ /* 0x000ea4000c1e1900 */
[----:B------:R-:W-:-:S05]  /*03b0*/  SHF.L.W.U32.HI R27, R27, 0xd, R27 ;  /* 0x0000000d1b1b7819 */ /* 0x000fca0000010e1b */
[----:B------:R-:W-:-:S04]  /*03c0*/  IMAD R24, R27, -0x61c8864f, RZ ;  /* 0x9e3779b11b187824 */ /* 0x000fc800078e02ff */
[----:B---3--:R-:W-:Y:S02]  /*03d0*/  IMAD R24, R23, -0x7a143589, R24 ;  /* 0x85ebca7717187824 */ /* 0x008fe400078e0218 */
[----:B------:R-:W3:Y:S03]  /*03e0*/  LDG.E R23, desc[UR8][R4.64+0x14] ;  /* 0x0000140804177981 */ /* 0x000ee6000c1e1900 */
[----:B------:R-:W-:-:S05]  /*03f0*/  SHF.L.W.U32.HI R24, R24, 0xd, R24 ;  /* 0x0000000d18187819 */ /* 0x000fca0000010e18 */
[----:B------:R-:W-:Y:S02]  /*0400*/  IMAD R27, R24, -0x61c8864f, RZ ;  /* 0x9e3779b1181b7824 */ /* 0x000fe400078e02ff */
[----:B------:R-:W3:Y:S02]  /*0410*/  LDG.E R24, desc[UR8][R4.64+0x1c] ;  /* 0x00001c0804187981 */ /* 0x000ee4000c1e1900 */
[----:B----4-:R-:W-:Y:S02]  /*0420*/  IMAD R27, R22, -0x7a143589, R27 ;  /* 0x85ebca77161b7824 */ /* 0x010fe400078e021b */
[----:B------:R0:W4:Y:S03]  /*0430*/  LDG.E R22, desc[UR8][R4.64+0x18] ;  /* 0x0000180804167981 */ /* 0x000126000c1e1900 */
[----:B------:R-:W-:-:S05]  /*0440*/  SHF.L.W.U32.HI R27, R27, 0xd, R27 ;  /* 0x0000000d1b1b7819 */ /* 0x000fca0000010e1b */
[----:B------:R-:W-:-:S04]  /*0450*/  IMAD R28, R27, -0x61c8864f, RZ ;  /* 0x9e3779b11b1c7824 */ /* 0x000fc800078e02ff */
[----:B------:R-:W-:-:S05]  /*0460*/  IMAD R13, R13, -0x7a143589, R28 ;  /* 0x85ebca770d0d7824 */ /* 0x000fca00078e021c */
[----:B------:R-:W-:-:S05]  /*0470*/  SHF.L.W.U32.HI R13, R13, 0xd, R13 ;  /* 0x0000000d0d0d7819 */ /* 0x000fca0000010e0d */
[----:B------:R-:W-:-:S04]  /*0480*/  IMAD R13, R13, -0x61c8864f, RZ ;  /* 0x9e3779b10d0d7824 */ /* 0x000fc800078e02ff */
[----:B------:R-:W-:-:S05]  /*0490*/  IMAD R13, R14, -0x7a143589, R13 ;  /* 0x85ebca770e0d7824 */ /* 0x000fca00078e020d */
[----:B------:R-:W-:-:S05]  /*04a0*/  SHF.L.W.U32.HI R13, R13, 0xd, R13 ;  /* 0x0000000d0d0d7819 */ /* 0x000fca0000010e0d */
[----:B------:R-:W-:-:S04]  /*04b0*/  IMAD R14, R13, -0x61c8864f, RZ ;  /* 0x9e3779b10d0e7824 */ /* 0x000fc800078e02ff */
[----:B------:R-:W-:-:S05]  /*04c0*/  IMAD R14, R15, -0x7a143589, R14 ;  /* 0x85ebca770f0e7824 */ /* 0x000fca00078e020e */
[----:B------:R-:W-:-:S05]  /*04d0*/  SHF.L.W.U32.HI R14, R14, 0xd, R14 ;  /* 0x0000000d0e0e7819 */ /* 0x000fca0000010e0e */
[----:B0-----:R-:W-:-:S04]  /*04e0*/  IMAD R5, R14, -0x61c8864f, RZ ;  /* 0x9e3779b10e057824 */ /* 0x001fc800078e02ff */
        /* <DEDUP_REMOVED lines=17> */
[----:B------:R-:W-:Y:S01]  /*0600*/  IMAD R5, R4, -0x61c8864f, RZ ;  /* 0x9e3779b104057824 */ /* 0x000fe200078e02ff */
[----:B------:R-:W-:-:S04]  /*0610*/  IADD3 R26, P0, PT, R26, -0x10, RZ ;  /* 0xfffffff01a1a7810 */ /* 0x000fc80007f1e0ff */
[----:B------:R-:W-:Y:S02]  /*0620*/  IADD3.X R12, PT, PT, R12, -0x1, RZ, P0, !PT ;  /* 0xffffffff0c0c7810 */ /* 0x000fe400007fe4ff */
[----:B------:R-:W-:-:S04]  /*0630*/  ISETP.NE.U32.AND P0, PT, R26, RZ, PT ;  /* 0x000000ff1a00720c */ /* 0x000fc80003f05070 */
[----:B------:R-:W-:Y:S02]  /*0640*/  ISETP.NE.AND.EX P0, PT, R12, RZ, PT, P0 ;  /* 0x000000ff0c00720c */ /* 0x000fe40003f05300 */
[----:B------:R-:W-:-:S04]  /*0650*/  IADD3 R7, P1, PT, R7, 0x40, RZ ;  /* 0x0000004007077810 */ /* 0x000fc80007f3e0ff */
[----:B------:R-:W-:Y:S01]  /*0660*/  IADD3.X R11, PT, PT, RZ, R11, RZ, P1, !PT ;  /* 0x0000000bff0b7210 */ /* 0x000fe20000ffe4ff */
[----:B--2---:R-:W-:-:S05]  /*0670*/  IMAD R5, R10, -0x7a143589, R5 ;  /* 0x85ebca770a057824 */ /* 0x004fca00078e0205 */
[----:B------:R-:W-:-:S05]  /*0680*/  SHF.L.W.U32.HI R5, R5, 0xd, R5 ;  /* 0x0000000d05057819 */ /* 0x000fca0000010e05 */
[----:B------:R-:W-:-:S04]  /*0690*/  IMAD R4, R5, -0x61c8864f, RZ ;  /* 0x9e3779b105047824 */ /* 0x000fc800078e02ff */
[----:B---3--:R-:W-:-:S05]  /*06a0*/  IMAD R4, R23, -0x7a143589, R4 ;  /* 0x85ebca7717047824 */ /* 0x008fca00078e0204 */
[----:B------:R-:W-:-:S05]  /*06b0*/  SHF.L.W.U32.HI R4, R4, 0xd, R4 ;  /* 0x0000000d04047819 */ /* 0x000fca0000010e04 */
[----:B------:R-:W-:-:S04]  /*06c0*/  IMAD R5, R4, -0x61c8864f, RZ ;  /* 0x9e3779b104057824 */ /* 0x000fc800078e02ff */
[----:B----4-:R-:W-:-:S05]  /*06d0*/  IMAD R5, R22, -0x7a143589, R5 ;  /* 0x85ebca7716057824 */ /* 0x010fca00078e0205 */
[----:B------:R-:W-:-:S05]  /*06e0*/  SHF.L.W.U32.HI R5, R5, 0xd, R5 ;  /* 0x0000000d05057819 */ /* 0x000fca0000010e05 */
[----:B------:R-:W-:-:S04]  /*06f0*/  IMAD R5, R5, -0x61c8864f, RZ ;  /* 0x9e3779b105057824 */ /* 0x000fc800078e02ff */
[----:B------:R-:W-:-:S05]  /*0700*/  IMAD R5, R24, -0x7a143589, R5 ;  /* 0x85ebca7718057824 */ /* 0x000fca00078e0205 */
[----:B------:R-:W-:-:S05]  /*0710*/  SHF.L.W.U32.HI R5, R5, 0xd, R5 ;  /* 0x0000000d05057819 */ /* 0x000fca0000010e05 */
[----:B------:R-:W-:Y:S01]  /*0720*/  IMAD R10, R5, -0x61c8864f, RZ ;  /* 0x9e3779b1050a7824 */ /* 0x000fe200078e02ff */
[----:B------:R-:W-:Y:S06]  /*0730*/  @P0 BRA `(.L_x_1) ;  /* 0xfffffff800dc0947 */ /* 0x000fec000383ffff */
[----:B------:R-:W-:Y:S05]  /*0740*/  BSYNC.RECONVERGENT B0 ;  /* 0x0000000000007941 */ /* 0x000fea0003800200 */
.L_x_0:
[----:B------:R-:W-:Y:S01]  /*0750*/  ISETP.NE.U32.AND P0, PT, R25, RZ, PT ;  /* 0x000000ff1900720c */ /* 0x000fe20003f05070 */
[----:B------:R-:W-:Y:S03]  /*0760*/  BSSY.RECONVERGENT B0, `(.L_x_2) ;  /* 0x0000062000007945 */ /* 0x000fe60003800200 */
[----:B------:R-:W-:-:S13]  /*0770*/  ISETP.NE.AND.EX P0, PT, RZ, RZ, PT, P0 ;  /* 0x000000ffff00720c */ /* 0x000fda0003f05300 */
[----:B------:R-:W-:Y:S05]  /*0780*/  @!P0 BRA `(.L_x_3) ;  /* 0x00000004007c8947 */ /* 0x000fea0003800000 */
[----:B------:R-:W-:Y:S01]  /*0790*/  ISETP.GE.U32.AND P0, PT, R25, 0x8, PT ;  /* 0x000000081900780c */ /* 0x000fe20003f06070 */
[----:B------:R-:W-:Y:S01]  /*07a0*/  BSSY.RECONVERGENT B1, `(.L_x_4) ;  /* 0x000002c000017945 */ /* 0x000fe20003800200 */
[----:B------:R-:W-:Y:S02]  /*07b0*/  LOP3.LUT R18, R8, 0x7, RZ, 0xc0, !PT ;  /* 0x0000000708127812 */ /* 0x000fe400078ec0ff */
[----:B------:R-:W-:Y:S02]  /*07c0*/  ISETP.GE.U32.AND.EX P0, PT, RZ, RZ, PT, P0 ;  /* 0x000000ffff00720c */ /* 0x000fe40003f06100 */
[----:B------:R-:W-:Y:S02]  /*07d0*/  ISETP.NE.U32.AND P1, PT, R18, RZ, PT ;  /* 0x000000ff1200720c */ /* 0x000fe40003f25070 */
[----:B------:R-:W-:Y:S02]  /*07e0*/  IADD3 R5, P2, PT, R7, -0x20, RZ ;  /* 0xffffffe007057810 */ /* 0x000fe40007f5e0ff */
[----:B------:R-:W-:-:S02]  /*07f0*/  ISETP.NE.AND.EX P1, PT, RZ, RZ, PT, P1 ;  /* 0x000000ffff00720c */ /* 0x000fc40003f25310 */
[----:B------:R-:W-:-:S05]  /*0800*/  IADD3.X R13, PT, PT, R11, -0x1, RZ, P2, !PT ;  /* 0xffffffff0b0d7810 */ /* 0x000fca00017fe4ff */
[----:B------:R-:W-:Y:S06]  /*0810*/  @!P0 BRA `(.L_x_5) ;  /* 0x0000000000908947 */ /* 0x000fec0003800000 */
[----:B------:R-:W-:-:S05]  /*0820*/  IADD3 R4, P0, PT, R2, R7, RZ ;  /* 0x0000000702047210 */ /* 0x000fca0007f1e0ff */
[----:B------:R-:W-:-:S05]  /*0830*/  IMAD.X R5, R3, 0x1, R11, P0 ;  /* 0x0000000103057824 */ /* 0x000fca00000e060b */
[----:B------:R-:W2:Y:S04]  /*0840*/  LDG.E R17, desc[UR8][R4.64+-0x20] ;  /* 0xffffe00804117981 */ /* 0x000ea8000c1e1900 */
[----:B------:R-:W3:Y:S04]  /*0850*/  LDG.E R16, desc[UR8][R4.64+-0x1c] ;  /* 0xffffe40804107981 */ /* 0x000ee8000c1e1900 */
[----:B------:R-:W4:Y:S04]  /*0860*/  LDG.E R19, desc[UR8][R4.64+-0x18] ;  /* 0xffffe80804137981 */ /* 0x000f28000c1e1900 */
[----:B------:R-:W5:Y:S04]  /*0870*/  LDG.E R21, desc[UR8][R4.64+-0x14] ;  /* 0xffffec0804157981 */ /* 0x000f68000c1e1900 */
[----:B------:R-:W5:Y:S04]  /*0880*/  LDG.E R14, desc[UR8][R4.64+-0x10] ;  /* 0xfffff008040e7981 */ /* 0x000f68000c1e1900 */
[----:B------:R-:W5:Y:S04]  /*0890*/  LDG.E R13, desc[UR8][R4.64+-0xc] ;  /* 0xfffff408040d7981 */ /* 0x000f68000c1e1900 */
[----:B------:R-:W5:Y:S04]  /*08a0*/  LDG.E R12, desc[UR8][R4.64+-0x8] ;  /* 0xfffff808040c7981 */ /* 0x000f68000c1e1900 */
[----:B------:R0:W5:Y:S01]  /*08b0*/  LDG.E R15, desc[UR8][R4.64+-0x4] ;  /* 0xfffffc08040f7981 */ /* 0x000162000c1e1900 */
        /* <DEDUP_REMOVED lines=9> */
[----:B-----5:R-:W-:-:S05]  /*0950*/  IMAD R16, R21, -0x7a143589, R16 ;  /* 0x85ebca7715107824 */ /* 0x020fca00078e0210 */
[----:B------:R-:W-:-:S05]  /*0960*/  SHF.L.W.U32.HI R16, R16, 0xd, R16 ;  /* 0x0000000d10107819 */ /* 0x000fca0000010e10 */
[----:B0-----:R-:W-:-:S04]  /*0970*/  IMAD R5, R16, -0x61c8864f, RZ ;  /* 0x9e3779b110057824 */ /* 0x001fc800078e02ff */
[----:B------:R-:W-:-:S05]  /*0980*/  IMAD R5, R14, -0x7a143589, R5 ;  /* 0x85ebca770e057824 */ /* 0x000fca00078e0205 */
[----:B------:R-:W-:-:S05]  /*0990*/  SHF.L.W.U32.HI R5, R5, 0xd, R5 ;  /* 0x0000000d05057819 */ /* 0x000fca0000010e05 */
[----:B------:R-:W-:-:S04]  /*09a0*/  IMAD R4, R5, -0x61c8864f, RZ ;  /* 0x9e3779b105047824 */ /* 0x000fc800078e02ff */
[----:B------:R-:W-:Y:S02]  /*09b0*/  IMAD R4, R13, -0x7a143589, R4 ;  /* 0x85ebca770d047824 */ /* 0x000fe400078e0204 */
[----:B------:R-:W-:-:S03]  /*09c0*/  IMAD.MOV.U32 R13, RZ, RZ, R11 ;  /* 0x000000ffff0d7224 */ /* 0x000fc600078e000b */
[----:B------:R-:W-:-:S05]  /*09d0*/  SHF.L.W.U32.HI R4, R4, 0xd, R4 ;  /* 0x0000000d04047819 */ /* 0x000fca0000010e04 */
[----:B------:R-:W-:-:S04]  /*09e0*/  IMAD R5, R4, -0x61c8864f, RZ ;  /* 0x9e3779b104057824 */ /* 0x000fc800078e02ff */
[----:B------:R-:W-:-:S05]  /*09f0*/  IMAD R5, R12, -0x7a143589, R5 ;  /* 0x85ebca770c057824 */ /* 0x000fca00078e0205 */
[----:B------:R-:W-:-:S05]  /*0a00*/  SHF.L.W.U32.HI R5, R5, 0xd, R5 ;  /* 0x0000000d05057819 */ /* 0x000fca0000010e05 */
[----:B------:R-:W-:Y:S01]  /*0a10*/  IMAD R4, R5, -0x61c8864f, RZ ;  /* 0x9e3779b105047824 */ /* 0x000fe200078e02ff */
[----:B------:R-:W-:-:S03]  /*0a20*/  MOV R5, R7 ;  /* 0x0000000700057202 */ /* 0x000fc60000000f00 */
[----:B------:R-:W-:-:S05]  /*0a30*/  IMAD R4, R15, -0x7a143589, R4 ;  /* 0x85ebca770f047824 */ /* 0x000fca00078e0204 */
[----:B------:R-:W-:-:S05]  /*0a40*/  SHF.L.W.U32.HI R4, R4, 0xd, R4 ;  /* 0x0000000d04047819 */ /* 0x000fca0000010e04 */
[----:B------:R-:W-:-:S07]  /*0a50*/  IMAD R10, R4, -0x61c8864f, RZ ;  /* 0x9e3779b1040a7824 */ /* 0x000fce00078e02ff */
.L_x_5:
[----:B------:R-:W-:Y:S05]  /*0a60*/  BSYNC.RECONVERGENT B1 ;  /* 0x0000000000017941 */ /* 0x000fea0003800200 */
.L_x_4:
[----:B------:R-:W-:Y:S05]  /*0a70*/  @!P1 BRA `(.L_x_3) ;  /* 0x0000000000c09947 */ /* 0x000fea0003800000 */
[----:B------:R-:W-:Y:S01]  /*0a80*/  ISETP.GE.U32.AND P1, PT, R18, 0x4, PT ;  /* 0x000000041200780c */ /* 0x000fe20003f26070 */
[----:B------:R-:W-:Y:S01]  /*0a90*/  HFMA2 R4, -RZ, RZ, 0, 0 ;  /* 0x00000000ff047431 */ /* 0x000fe200000001ff */
[----:B------:R-:W-:Y:S01]  /*0aa0*/  LOP3.LUT R8, R8, 0x3, RZ, 0xc0, !PT ;  /* 0x0000000308087812 */ /* 0x000fe200078ec0ff */
[----:B------:R-:W-:Y:S01]  /*0ab0*/  BSSY.RECONVERGENT B1, `(.L_x_6) ;  /* 0x0000019000017945 */ /* 0x000fe20003800200 */
[----:B------:R-:W-:Y:S02]  /*0ac0*/  ISETP.GE.U32.AND.EX P1, PT, RZ, RZ, PT, P1 ;  /* 0x000000ffff00720c */ /* 0x000fe40003f26110 */
[----:B------:R-:W-:-:S04]  /*0ad0*/  ISETP.NE.U32.AND P0, PT, R8, RZ, PT ;  /* 0x000000ff0800720c */ /* 0x000fc80003f05070 */
[----:B------:R-:W-:-:S07]  /*0ae0*/  ISETP.NE.AND.EX P0, PT, R4, RZ, PT, P0 ;  /* 0x000000ff0400720c */ /* 0x000fce0003f05300 */
[----:B------:R-:W-:Y:S06]  /*0af0*/  @!P1 BRA `(.L_x_7) ;  /* 0x0000000000509947 */ /* 0x000fec0003800000 */
[----:B------:R-:W-:-:S05]  /*0b00*/  IADD3 R14, P1, PT, R2, R5, RZ ;  /* 0x00000005020e7210 */ /* 0x000fca0007f3e0ff */
[----:B------:R-:W-:-:S05]  /*0b10*/  IMAD.X R15, R3, 0x1, R13, P1 ;  /* 0x00000001030f7824 */ /* 0x000fca00008e060d */
[----:B------:R-:W2:Y:S04]  /*0b20*/  LDG.E R7, desc[UR8][R14.64] ;  /* 0x000000080e077981 */ /* 0x000ea8000c1e1900 */
[----:B------:R-:W3:Y:S04]  /*0b30*/  LDG.E R12, desc[UR8][R14.64+0x4] ;  /* 0x000004080e0c7981 */ /* 0x000ee8000c1e1900 */
[----:B------:R-:W4:Y:S04]  /*0b40*/  LDG.E R16, desc[UR8][R14.64+0x8] ;  /* 0x000008080e107981 */ /* 0x000f28000c1e1900 */
[----:B------:R-:W5:Y:S01]  /*0b50*/  LDG.E R18, desc[UR8][R14.64+0xc] ;  /* 0x00000c080e127981 */ /* 0x000f62000c1e1900 */
        /* <DEDUP_REMOVED lines=13> */
[----:B------:R-:W-:-:S07]  /*0c30*/  IMAD R10, R7, -0x61c8864f, RZ ;  /* 0x9e3779b1070a7824 */ /* 0x000fce00078e02ff */
.L_x_7:
[----:B------:R-:W-:Y:S05]  /*0c40*/  BSYNC.RECONVERGENT B1 ;  /* 0x0000000000017941 */ /* 0x000fea0003800200 */
.L_x_6:
[----:B------:R-:W-:Y:S01]  /*0c50*/  IMAD.MOV.U32 R12, RZ, RZ, R5 ;  /* 0x000000ffff0c7224 */ /* 0x000fe200078e0005 */
[----:B------:R-:W-:Y:S06]  /*0c60*/  @!P0 BRA `(.L_x_3) ;  /* 0x0000000000448947 */ /* 0x000fec0003800000 */
[----:B------:R-:W0:Y:S01]  /*0c70*/  LDCU.64 UR4, c[0x0][0x380] ;  /* 0x00007000ff0477ac */ /* 0x000e220008000a00 */
[----:B------:R-:W-:-:S03]  /*0c80*/  IMAD.WIDE R12, R9, 0x1000, R12 ;  /* 0x00001000090c7825 */ /* 0x000fc600078e020c */
[----:B0-----:R-:W-:-:S04]  /*0c90*/  IADD3 R7, P0, PT, R12, UR4, RZ ;  /* 0x000000040c077c10 */ /* 0x001fc8000ff1e0ff */
[----:B------:R-:W-:-:S09]  /*0ca0*/  IADD3.X R14, PT, PT, R13, UR5, RZ, P0, !PT ;  /* 0x000000050d0e7c10 */ /* 0x000fd200087fe4ff */
.L_x_8:
[----:B------:R-:W-:Y:S01]  /*0cb0*/  MOV R12, R7 ;  /* 0x00000007000c7202 */ /* 0x000fe20000000f00 */
[----:B------:R-:W-:-:S05]  /*0cc0*/  IMAD.MOV.U32 R13, RZ, RZ, R14 ;  /* 0x000000ffff0d7224 */ /* 0x000fca00078e000e */
[----:B------:R-:W2:Y:S01]  /*0cd0*/  LDG.E R5, desc[UR8][R12.64] ;  /* 0x000000080c057981 */ /* 0x000ea2000c1e1900 */
[----:B------:R-:W-:Y:S02]  /*0ce0*/  IADD3 R8, P0, PT, R8, -0x1, RZ ;  /* 0xffffffff08087810 */ /* 0x000fe40007f1e0ff */
[----:B------:R-:W-:Y:S02]  /*0cf0*/  IADD3 R7, P1, PT, R7, 0x4, RZ ;  /* 0x0000000407077810 */ /* 0x000fe40007f3e0ff */
[----:B------:R-:W-:Y:S02]  /*0d00*/  IADD3.X R4, PT, PT, R4, -0x1, RZ, P0, !PT ;  /* 0xffffffff04047810 */ /* 0x000fe400007fe4ff */
[----:B------:R-:W-:Y:S02]  /*0d10*/  ISETP.NE.U32.AND P0, PT, R8, RZ, PT ;  /* 0x000000ff0800720c */ /* 0x000fe40003f05070 */
[----:B------:R-:W-:Y:S02]  /*0d20*/  IADD3.X R14, PT, PT, RZ, R14, RZ, P1, !PT ;  /* 0x0000000eff0e7210 */ /* 0x000fe40000ffe4ff */
[----:B------:R-:W-:Y:S01]  /*0d30*/  ISETP.NE.AND.EX P0, PT, R4, RZ, PT, P0 ;  /* 0x000000ff0400720c */ /* 0x000fe20003f05300 */
[----:B--2---:R-:W-:-:S05]  /*0d40*/  IMAD R5, R5, -0x7a143589, R10 ;  /* 0x85ebca7705057824 */ /* 0x004fca00078e020a */
[----:B------:R-:W-:-:S05]  /*0d50*/  SHF.L.W.U32.HI R5, R5, 0xd, R5 ;  /* 0x0000000d05057819 */ /* 0x000fca0000010e05 */
[----:B------:R-:W-:Y:S02]  /*0d60*/  IMAD R10, R5, -0x61c8864f, RZ ;  /* 0x9e3779b1050a7824 */ /* 0x000fe400078e02ff */
[----:B------:R-:W-:Y:S05]  /*0d70*/  @P0 BRA `(.L_x_8) ;  /* 0xfffffffc00cc0947 */ /* 0x000fea000383ffff */
.L_x_3:
[----:B------:R-:W-:Y:S05]  /*0d80*/  BSYNC.RECONVERGENT B0 ;  /* 0x0000000000007941 */ /* 0x000fea0003800200 */
.L_x_2:
[----:B------:R-:W0:Y:S01]  /*0d90*/  LDC.64 R4, c[0x0][0x390] ;  /* 0x0000e400ff047b82 */ /* 0x000e220000000a00 */
[----:B------:R-:W-:Y:S01]  /*0da0*/  IMAD R7, R9, 0x4, R6 ;  /* 0x0000000409077824 */ /* 0x000fe200078e0206 */
[----:B------:R-:W-:-:S03]  /*0db0*/  ISETP.NE.AND P0, PT, R6, RZ, PT ;  /* 0x000000ff0600720c */ /* 0x000fc60003f05270 */
[----:B0-----:R-:W-:-:S05]  /*0dc0*/  IMAD.WIDE R4, R7, 0x4, R4 ;  /* 0x0000000407047825 */ /* 0x001fca00078e0204 */
[----:B------:R0:W-:Y:S01]  /*0dd0*/  STG.E desc[UR8][R4.64], R10 ;  /* 0x0000000a04007986 */ /* 0x0001e2000c101908 */
[----:B------:R-:W-:Y:S06]  /*0de0*/  BAR.SYNC.DEFER_BLOCKING 0x0 ;  /* 0x0000000000007b1d */ /* 0x000fec0000010000 */
[----:B------:R-:W-:Y:S05]  /*0df0*/  @P0 EXIT ;  /* 0x000000000000094d */ /* 0x000fea0003800000 */
[----:B0-----:R-:W0:Y:S01]  /*0e00*/  LDC.64 R4, c[0x0][0x388] ;  /* 0x0000e200ff047b82 */ /* 0x001e220000000a00 */
[----:B------:R-:W1:Y:S02]  /*0e10*/  LDCU UR4, c[0x0][0x398] ;  /* 0x00007300ff0477ac */ /* 0x000e640008000800 */
[----:B-1----:R-:W-:Y:S02]  /*0e20*/  UIADD3 UR6, UPT, UPT, UR4, -0x7a143589, URZ ;  /* 0x85ebca7704067890 */ /* 0x002fe4000fffe0ff */
[----:B------:R-:W-:Y:S02]  /*0e30*/  UIADD3 UR5, UPT, UPT, UR4, 0x24234428, URZ ;  /* 0x2423442804057890 */ /* 0x000fe4000fffe0ff */
[----:B------:R-:W-:Y:S01]  /*0e40*/  UIADD3 UR4, UPT, UPT, UR4, 0x61c8864f, URZ ;  /* 0x61c8864f04047890 */ /* 0x000fe2000fffe0ff */
[----:B0-----:R-:W-:-:S03]  /*0e50*/  IMAD.WIDE R4, R9, 0x4, R4 ;  /* 0x0000000409047825 */ /* 0x001fc600078e0204 */
[----:B------:R-:W-:Y:S01]  /*0e60*/  MOV R22, UR5 ;  /* 0x0000000500167c02 */ /* 0x000fe20008000f00 */
[----:B------:R-:W-:Y:S01]  /*0e70*/  IMAD.U32 R23, RZ, RZ, UR6 ;  /* 0x00000006ff177e24 */ /* 0x000fe2000f8e00ff */
[----:B------:R-:W-:Y:S01]  /*0e80*/  MOV R19, UR4 ;  /* 0x0000000400137c02 */ /* 0x000fe20008000f00 */
[----:B------:R-:W-:Y:S01]  /*0e90*/  UMOV UR4, URZ ;  /* 0x000000ff00047c82 */ /* 0x000fe20008000000 */
[----:B------:R-:W-:-:S05]  /*0ea0*/  UMOV UR5, URZ ;  /* 0x000000ff00057c82 */ /* 0x000fca0008000000 */
.L_x_9:
[----:B------:R-:W-:-:S04]  /*0eb0*/  IADD3 R6, P0, PT, R2, UR4, RZ ;  /* 0x0000000402067c10 */ /* 0x000fc8000ff1e0ff */
[----:B------:R-:W-:-:S05]  /*0ec0*/  IADD3.X R7, PT, PT, R3, UR5, RZ, P0, !PT ;  /* 0x0000000503077c10 */ /* 0x000fca00087fe4ff */
[----:B------:R-:W2:Y:S04]  /*0ed0*/  LDG.E R25, desc[UR8][R6.64] ;  /* 0x0000000806197981 */ /* 0x000ea8000c1e1900 */
[----:B------:R-:W3:Y:S04]  /*0ee0*/  LDG.E R24, desc[UR8][R6.64+0x4] ;  /* 0x0000040806187981 */ /* 0x000ee8000c1e1900 */
[----:B------:R-:W4:Y:S04]  /*0ef0*/  LDG.E R27, desc[UR8][R6.64+0x8] ;  /* 0x00000808061b7981 */ /* 0x000f28000c1e1900 */
[----:B------:R-:W5:Y:S04]  /*0f00*/  LDG.E R20, desc[UR8][R6.64+0xc] ;  /* 0x00000c0806147981 */ /* 0x000f68000c1e1900 */
        /* <DEDUP_REMOVED lines=11> */
[----:B------:R0:W5:Y:S01]  /*0fc0*/  LDG.E R21, desc[UR8][R6.64+0x3c] ;  /* 0x00003c0806157981 */ /* 0x000162000c1e1900 */
[----:B------:R-:W-:-:S04]  /*0fd0*/  UIADD3 UR4, UP1, UPT, UR4, 0x40, URZ ;  /* 0x0000004004047890 */ /* 0x000fc8000ff3e0ff */
[----:B------:R-:W-:Y:S02]  /*0fe0*/  UISETP.GE.U32.AND UP0, UPT, UR4, 0xff1, UPT ;  /* 0x00000ff10400788c */ /* 0x000fe4000bf06070 */
[----:B------:R-:W-:-:S04]  /*0ff0*/  UIADD3.X UR5, UPT, UPT, URZ, UR5, URZ, UP1, !UPT ;  /* 0x00000005ff057290 */ /* 0x000fc80008ffe4ff */
[----:B------:R-:W-:Y:S01]  /*1000*/  UISETP.GE.U32.AND.EX UP0, UPT, UR5, URZ, UPT, UP0 ;  /* 0x000000ff0500728c */ /* 0x000fe2000bf06100 */
[----:B--2---:R-:W-:Y:S02]  /*1010*/  IMAD R25, R25, -0x7a143589, R22 ;  /* 0x85ebca7719197824 */ /* 0x004fe400078e0216 */
[----:B---3--:R-:W-:-:S03]  /*1020*/  IMAD R24, R24, -0x7a143589, R23 ;  /* 0x85ebca7718187824 */ /* 0x008fc600078e0217 */
[----:B------:R-:W-:Y:S01]  /*1030*/  SHF.L.W.U32.HI R25, R25, 0xd, R25 ;  /* 0x0000000d19197819 */ /* 0x000fe20000010e19 */
[----:B----4-:R-:W-:Y:S01]  /*1040*/  IMAD R27, R27, -0x7a143589, R0 ;  /* 0x85ebca771b1b7824 */ /* 0x010fe200078e0200 */
[----:B------:R-:W-:-:S03]  /*1050*/  SHF.L.W.U32.HI R24, R24, 0xd, R24 ;  /* 0x0000000d18187819 */ /* 0x000fc60000010e18 */
[----:B------:R-:W-:Y:S02]  /*1060*/  IMAD R25, R25, -0x61c8864f, RZ ;  /* 0x9e3779b119197824 */ /* 0x000fe400078e02ff */
[----:B-----5:R-:W-:Y:S01]  /*1070*/  IMAD R20, R20, -0x7a143589, R19 ;  /* 0x85ebca7714147824 */ /* 0x020fe200078e0213 */
[----:B------:R-:W-:Y:S01]  /*1080*/  SHF.L.W.U32.HI R27, R27, 0xd, R27 ;  /* 0x0000000d1b1b7819 */ /* 0x000fe20000010e1b */
[----:B------:R-:W-:Y:S02]  /*1090*/  IMAD R24, R24, -0x61c8864f, RZ ;  /* 0x9e3779b118187824 */ /* 0x000fe400078e02ff */
[----:B------:R-:W-:Y:S01]  /*10a0*/  IMAD R18, R18, -0x7a143589, R25 ;  /* 0x85ebca7712127824 */ /* 0x000fe200078e0219 */
[----:B------:R-:W-:Y:S01]  /*10b0*/  SHF.L.W.U32.HI R20, R20, 0xd, R20 ;  /* 0x0000000d14147819 */ /* 0x000fe20000010e14 */
[----:B------:R-:W-:Y:S02]  /*10c0*/  IMAD R27, R27, -0x61c8864f, RZ ;  /* 0x9e3779b11b1b7824 */ /* 0x000fe400078e02ff */
[----:B------:R-:W-:Y:S01]  /*10d0*/  IMAD R17, R17, -0x7a143589, R24 ;  /* 0x85ebca7711117824 */ /* 0x000fe200078e0218 */
[----:B------:R-:W-:Y:S01]  /*10e0*/  SHF.L.W.U32.HI R18, R18, 0xd, R18 ;  /* 0x0000000d12127819 */ /* 0x000fe20000010e12 */
[----:B------:R-:W-:-:S02]  /*10f0*/  IMAD R20, R20, -0x61c8864f, RZ ;  /* 0x9e3779b114147824 */ /* 0x000fc400078e02ff */
[----:B------:R-:W-:Y:S01]  /*1100*/  IMAD R16, R16, -0x7a143589, R27 ;  /* 0x85ebca7710107824 */ /* 0x000fe200078e021b */
[----:B------:R-:W-:Y:S01]  /*1110*/  SHF.L.W.U32.HI R17, R17, 0xd, R17 ;  /* 0x0000000d11117819 */ /* 0x000fe20000010e11 */
[----:B0-----:R-:W-:Y:S02]  /*1120*/  IMAD R7, R18, -0x61c8864f, RZ ;  /* 0x9e3779b112077824 */ /* 0x001fe400078e02ff */
        /* <DEDUP_REMOVED lines=8> */
[----:B------:R-:W-:Y:S02]  /*11b0*/  IMAD R0, R15, -0x61c8864f, RZ ;  /* 0x9e3779b10f007824 */ /* 0x000fe400078e02ff */
[----:B------:R-:W-:Y:S01]  /*11c0*/  IMAD R12, R12, -0x7a143589, R7 ;  /* 0x85ebca770c0c7824 */ /* 0x000fe200078e0207 */
[----:B------:R-:W-:Y:S01]  /*11d0*/  SHF.L.W.U32.HI R13, R13, 0xd, R13 ;  /* 0x0000000d0d0d7819 */ /* 0x000fe20000010e0d */
[----:B------:R-:W-:Y:S02]  /*11e0*/  IMAD R7, R14, -0x61c8864f, RZ ;  /* 0x9e3779b10e077824 */ /* 0x000fe400078e02ff */
[----:B------:R-:W-:Y:S01]  /*11f0*/  IMAD R0, R11, -0x7a143589, R0 ;  /* 0x85ebca770b007824 */ /* 0x000fe200078e0200 */
[----:B------:R-:W-:Y:S01]  /*1200*/  SHF.L.W.U32.HI R12, R12, 0xd, R12 ;  /* 0x0000000d0c0c7819 */ /* 0x000fe20000010e0c */
[----:B------:R-:W-:-:S03]  /*1210*/  IMAD R10, R10, -0x7a143589, R7 ;  /* 0x85ebca770a0a7824 */ /* 0x000fc600078e0207 */
[----:B------:R-:W-:Y:S01]  /*1220*/  SHF.L.W.U32.HI R6, R0, 0xd, R0 ;  /* 0x0000000d00067819 */ /* 0x000fe20000010e00 */
[----:B------:R-:W-:Y:S02]  /*1230*/  IMAD R0, R13, -0x61c8864f, RZ ;  /* 0x9e3779b10d007824 */ /* 0x000fe400078e02ff */
[----:B------:R-:W-:Y:S01]  /*1240*/  IMAD R7, R12, -0x61c8864f, RZ ;  /* 0x9e3779b10c077824 */ /* 0x000fe200078e02ff */
[----:B------:R-:W-:Y:S01]  /*1250*/  SHF.L.W.U32.HI R10, R10, 0xd, R10 ;  /* 0x0000000d0a0a7819 */ /* 0x000fe20000010e0a */
[----:B------:R-:W-:Y:S02]  /*1260*/  IMAD R6, R6, -0x61c8864f, RZ ;  /* 0x9e3779b106067824 */ /* 0x000fe400078e02ff */
[----:B------:R-:W-:Y:S02]  /*1270*/  IMAD R0, R9, -0x7a143589, R0 ;  /* 0x85ebca7709007824 */ /* 0x000fe400078e0200 */
[----:B------:R-:W-:Y:S02]  /*1280*/  IMAD R7, R8, -0x7a143589, R7 ;  /* 0x85ebca7708077824 */ /* 0x000fe400078e0207 */
[----:B------:R-:W-:Y:S01]  /*1290*/  IMAD R6, R21, -0x7a143589, R6 ;  /* 0x85ebca7715067824 */ /* 0x000fe200078e0206 */
[----:B------:R-:W-:Y:S01]  /*12a0*/  SHF.L.W.U32.HI R0, R0, 0xd, R0 ;  /* 0x0000000d00007819 */ /* 0x000fe20000010e00 */
[----:B------:R-:W-:Y:S01]  /*12b0*/  IMAD R22, R10, -0x61c8864f, RZ ;  /* 0x9e3779b10a167824 */ /* 0x000fe200078e02ff */
[----:B------:R-:W-:-:S02]  /*12c0*/  SHF.L.W.U32.HI R7, R7, 0xd, R7 ;  /* 0x0000000d07077819 */ /* 0x000fc40000010e07 */
[----:B------:R-:W-:Y:S01]  /*12d0*/  SHF.L.W.U32.HI R6, R6, 0xd, R6 ;  /* 0x0000000d06067819 */ /* 0x000fe20000010e06 */
[----:B------:R-:W-:Y:S02]  /*12e0*/  IMAD R23, R0, -0x61c8864f, RZ ;  /* 0x9e3779b100177824 */ /* 0x000fe400078e02ff */
[----:B------:R-:W-:Y:S02]  /*12f0*/  IMAD R0, R7, -0x61c8864f, RZ ;  /* 0x9e3779b107007824 */ /* 0x000fe400078e02ff */
[----:B------:R-:W-:Y:S01]  /*1300*/  IMAD R19, R6, -0x61c8864f, RZ ;  /* 0x9e3779b106137824 */ /* 0x000fe200078e02ff */
[----:B------:R-:W-:Y:S06]  /*1310*/  BRA.U !UP0, `(.L_x_9) ;  /* 0xfffffff908e47547 */ /* 0x000fec000b83ffff */
[----:B------:R-:W-:-:S04]  /*1320*/  SHF.L.W.U32.HI R23, R23, 0x7, R23 ;  /* 0x0000000717177819 */ /* 0x000fc80000010e17 */
[----:B------:R-:W-:-:S04]  /*1330*/  LEA.HI R23, R22, R23, R22, 0x1 ;  /* 0x0000001716177211 */ /* 0x000fc800078f0816 */
[----:B------:R-:W-:-:S04]  /*1340*/  LEA.HI R0, R0, R23, R0, 0xc ;  /* 0x0000001700007211 */ /* 0x000fc800078f6000 */
[----:B------:R-:W-:-:S04]  /*1350*/  LEA.HI R0, R19, R0, R19, 0x12 ;  /* 0x0000000013007211 */ /* 0x000fc800078f9013 */
[----:B------:R-:W-:-:S04]  /*1360*/  IADD3 R0, PT, PT, R0, 0x1000, RZ ;  /* 0x0000100000007810 */ /* 0x000fc80007ffe0ff */
[----:B------:R-:W-:-:S04]  /*1370*/  SHF.R.U32.HI R3, RZ, 0xf, R0 ;  /* 0x0000000fff037819 */ /* 0x000fc80000011600 */
[----:B------:R-:W-:-:S05]  /*1380*/  LOP3.LUT R3, R3, R0, RZ, 0x3c, !PT ;  /* 0x0000000003037212 */ /* 0x000fca00078e3cff */
[----:B------:R-:W-:-:S05]  /*1390*/  IMAD R3, R3, -0x7a143589, RZ ;  /* 0x85ebca7703037824 */ /* 0x000fca00078e02ff */
[----:B------:R-:W-:-:S04]  /*13a0*/  SHF.R.U32.HI R0, RZ, 0xd, R3 ;  /* 0x0000000dff007819 */ /* 0x000fc80000011603 */
[----:B------:R-:W-:-:S05]  /*13b0*/  LOP3.LUT R0, R0, R3, RZ, 0x3c, !PT ;  /* 0x0000000300007212 */ /* 0x000fca00078e3cff */
[----:B------:R-:W-:-:S05]  /*13c0*/  IMAD R0, R0, -0x3d4d51c3, RZ ;  /* 0xc2b2ae3d00007824 */ /* 0x000fca00078e02ff */
[----:B------:R-:W-:-:S04]  /*13d0*/  SHF.R.U32.HI R3, RZ, 0x10, R0 ;  /* 0x00000010ff037819 */ /* 0x000fc80000011600 */
[----:B------:R-:W-:-:S05]  /*13e0*/  LOP3.LUT R3, R3, R0, RZ, 0x3c, !PT ;  /* 0x0000000003037212 */ /* 0x000fca00078e3cff */
[----:B------:R-:W-:Y:S01]  /*13f0*/  STG.E desc[UR8][R4.64], R3 ;  /* 0x0000000304007986 */ /* 0x000fe2000c101908 */
[----:B------:R-:W-:Y:S05]  /*1400*/  EXIT ;  /* 0x000000000000794d */ /* 0x000fea0003800000 */
.L_x_10:
[----:B------:R-:W-:-:S00]  /*1410*/  BRA `(.L_x_10) ;  /* 0xfffffffc00fc7947 */ /* 0x000fc0000383ffff */
[----:B------:R-:W-:-:S00]  /*1420*/  NOP ;  /* 0x0000000000007918 */ /* 0x000fc00000000000 */
        /* <DEDUP_REMOVED lines=13> */
.L_x_13:


//--------------------- .text._Z5XXH32PvPj        --------------------------
	.section	.text._Z5XXH32PvPj,"ax",@progbits
	.align	128
        .global         _Z5XXH32PvPj
        .type           _Z5XXH32PvPj,@function
        .size           _Z5XXH32PvPj,(.L_x_14 - _Z5XXH32PvPj)
        .other          _Z5XXH32PvPj,@"STO_CUDA_ENTRY STV_DEFAULT"
_Z5XXH32PvPj:
.text._Z5XXH32PvPj:
[----:B------:R-:W-:Y:S01]  /*0000*/  LDC R1, c[0x0][0x37c] ;  /* 0x0000df00ff017b82 */ /* 0x000fe20000000800 */
[----:B------:R-:W0:Y:S01]  /*0010*/  S2R R13, SR_TID.Z ;  /* 0x00000000000d7919 */ /* 0x000e220000002300 */
[----:B------:R-:W1:Y:S06]  /*0020*/  LDCU UR5, c[0x0][0x360] ;  /* 0x00006c00ff0577ac */ /* 0x000e6c0008000800 */
[----:B------:R-:W0:Y:S01]  /*0030*/  S2UR UR8, SR_CTAID.Z ;  /* 0x00000000000879c3 */ /* 0x000e220000002700 */
[----:B------:R-:W-:Y:S01]  /*0040*/  HFMA2 R18, -RZ, RZ, 740, -9.72747802734375e-05 ;  /* 0x61c88660ff127431 */ /* 0x000fe200000001ff */
[----:B------:R-:W2:Y:S01]  /*0050*/  S2R R9, SR_TID.Y ;  /* 0x0000000000097919 */ /* 0x000ea20000002200 */
[----:B------:R-:W2:Y:S01]  /*0060*/  LDCU UR7, c[0x0][0x364] ;  /* 0x00006c80ff0777ac */ /* 0x000ea20008000800 */
[----:B------:R-:W-:Y:S01]  /*0070*/  HFMA2 R23, -RZ, RZ, -9.0301036834716796875e-05, -13.0625 ;  /* 0x85ebca88ff177431 */ /* 0x000fe200000001ff */
[----:B------:R-:W-:Y:S01]  /*0080*/  MOV R21, 0x11 ;  /* 0x0000001100157802 */ /* 0x000fe20000000f00 */
[----:B------:R-:W1:Y:S01]  /*0090*/  S2R R7, SR_TID.X ;  /* 0x0000000000077919 */ /* 0x000e620000002100 */
[----:B------:R-:W-:Y:S01]  /*00a0*/  MOV R22, 0x24234439 ;  /* 0x2423443900167802 */ /* 0x000fe20000000f00 */
[----:B------:R-:W3:Y:S08]  /*00b0*/  LDC R11, c[0x0][0x370] ;  /* 0x0000dc00ff0b7b82 */ /* 0x000ef00000000800 */
[----:B------:R-:W0:Y:S08]  /*00c0*/  LDC R0, c[0x0][0x368] ;  /* 0x0000da00ff007b82 */ /* 0x000e300000000800 */
[----:B------:R-:W4:Y:S08]  /*00d0*/  S2UR UR6, SR_CTAID.Y ;  /* 0x00000000000679c3 */ /* 0x000f300000002600 */
[----:B------:R-:W4:Y:S08]  /*00e0*/  LDC R15, c[0x0][0x374] ;  /* 0x0000dd00ff0f7b82 */ /* 0x000f300000000800 */
[----:B------:R-:W3:Y:S01]  /*00f0*/  S2UR UR4, SR_CTAID.X ;  /* 0x00000000000479c3 */ /* 0x000ee20000002500 */
[----:B0-----:R-:W-:-:S07]  /*0100*/  IMAD R0, R0, UR8, R13 ;  /* 0x0000000800007c24 */ /* 0x001fce000f8e020d */
[----:B------:R-:W0:Y:S08]  /*0110*/  LDC.64 R4, c[0x0][0x388] ;  /* 0x0000e200ff047b82 */ /* 0x000e300000000a00 */
[----:B------:R-:W5:Y:S01]  /*0120*/  LDC.64 R2, c[0x0][0x380] ;  /* 0x0000e000ff027b82 */ /* 0x000f620000000a00 */
[----:B----4-:R-:W-:-:S04]  /*0130*/  IMAD R0, R0, R15, UR6 ;  /* 0x0000000600007e24 */ /* 0x010fc8000f8e020f */
[----:B--2---:R-:W-:Y:S01]  /*0140*/  IMAD R0, R0, UR7, R9 ;  /* 0x0000000700007c24 */ /* 0x004fe2000f8e0209 */
[----:B------:R-:W2:Y:S03]  /*0150*/  LDCU.64 UR6, c[0x0][0x358] ;  /* 0x00006b00ff0677ac */ /* 0x000ea60008000a00 */
[----:B---3--:R-:W-:Y:S01]  /*0160*/  IMAD R0, R0, R11, UR4 ;  /* 0x0000000400007e24 */ /* 0x008fe2000f8e020b */
[----:B------:R-:W-:-:S03]  /*0170*/  UMOV UR4, URZ ;  /* 0x000000ff00047c82 */ /* 0x000fc60008000000 */
[----:B-1----:R-:W-:Y:S01]  /*0180*/  IMAD R7, R0, UR5, R7 ;  /* 0x0000000500077c24 */ /* 0x002fe2000f8e0207 */
[----:B------:R-:W-:-:S03]  /*0190*/  UMOV UR5, URZ ;  /* 0x000000ff00057c82 */ /* 0x000fc60008000000 */
[----:B0-----:R-:W-:-:S04]  /*01a0*/  IMAD.WIDE R4, R7, 0x4, R4 ;  /* 0x0000000407047825 */ /* 0x001fc800078e0204 */
[----:B--2--5:R-:W-:-:S07]  /*01b0*/  IMAD.WIDE R2, R7, 0x1000, R2 ;  /* 0x0000100007027825 */ /* 0x024fce00078e0202 */
.L_x_11:
        /* <DEDUP_REMOVED lines=26> */
[----:B------:R-:W-:Y:S01]  /*0360*/  SHF.L.W.U32.HI R24, R24, 0xd, R24 ;  /* 0x0000000d18187819 */ /* 0x000fe20000010e18 */
[----:B-----5:R-:W-:-:S03]  /*0370*/  IMAD R21, R19, -0x7a143589, R18 ;  /* 0x85ebca7713157824 */ /* 0x020fc600078e0212 */
[----:B------:R-:W-:Y:S01]  /*0380*/  SHF.L.W.U32.HI R26, R26, 0xd, R26 ;  /* 0x0000000d1a1a7819 */ /* 0x000fe20000010e1a */
[----:B------:R-:W-:Y:S02]  /*0390*/  IMAD R18, R25, -0x61c8864f, RZ ;  /* 0x9e3779b119127824 */ /* 0x000fe400078e02ff */
[----:B------:R-:W-:Y:S01]  /*03a0*/  IMAD R19, R24, -0x61c8864f, RZ ;  /* 0x9e3779b118137824 */ /* 0x000fe200078e02ff */
[----:B------:R-:W-:Y:S01]  /*03b0*/  SHF.L.W.U32.HI R21, R21, 0xd, R21 ;  /* 0x0000000d15157819 */ /* 0x000fe20000010e15 */
[----:B------:R-:W-:Y:S02]  /*03c0*/  IMAD R17, R17, -0x7a143589, R18 ;  /* 0x85ebca7711117824 */ /* 0x000fe400078e0212 */
[----:B------:R-:W-:Y:S02]  /*03d0*/  IMAD R16, R16, -0x7a143589, R19 ;  /* 0x85ebca7710107824 */ /* 0x000fe400078e0213 */
[----:B------:R-:W-:Y:S01]  /*03e0*/  IMAD R26, R26, -0x61c8864f, RZ ;  /* 0x9e3779b11a1a7824 */ /* 0x000fe200078e02ff */
[----:B------:R-:W-:Y:S01]  /*03f0*/  SHF.L.W.U32.HI R17, R17, 0xd, R17 ;  /* 0x0000000d11117819 */ /* 0x000fe20000010e11 */
[----:B------:R-:W-:Y:S01]  /*0400*/  IMAD R21, R21, -0x61c8864f, RZ ;  /* 0x9e3779b115157824 */ /* 0x000fe200078e02ff */
[----:B------:R-:W-:Y:S01]  /*0410*/  SHF.L.W.U32.HI R16, R16, 0xd, R16 ;  /* 0x0000000d10107819 */ /* 0x000fe20000010e10 */
[----:B------:R-:W-:-:S02]  /*0420*/  IMAD R15, R15, -0x7a143589, R26 ;  /* 0x85ebca770f0f7824 */ /* 0x000fc400078e021a */
[----:B------:R-:W-:Y:S02]  /*0430*/  IMAD R14, R14, -0x7a143589, R21 ;  /* 0x85ebca770e0e7824 */ /* 0x000fe400078e0215 */
[----:B0-----:R-:W-:Y:S01]  /*0440*/  IMAD R6, R17, -0x61c8864f, RZ ;  /* 0x9e3779b111067824 */ /* 0x001fe200078e02ff */
[----:B------:R-:W-:Y:S01]  /*0450*/  SHF.L.W.U32.HI R15, R15, 0xd, R15 ;  /* 0x0000000d0f0f7819 */ /* 0x000fe20000010e0f */
        /* <DEDUP_REMOVED lines=10> */
[----:B------:R-:W-:Y:S01]  /*0500*/  IMAD R6, R13, -0x61c8864f, RZ ;  /* 0x9e3779b10d067824 */ /* 0x000fe200078e02ff */
[----:B------:R-:W-:Y:S02]  /*0510*/  SHF.L.W.U32.HI R11, R11, 0xd, R11 ;  /* 0x0000000d0b0b7819 */ /* 0x000fe40000010e0b */
[----:B------:R-:W-:Y:S01]  /*0520*/  SHF.L.W.U32.HI R10, R7, 0xd, R7 ;  /* 0x0000000d070a7819 */ /* 0x000fe20000010e07 */
[----:B------:R-:W-:Y:S02]  /*0530*/  IMAD R6, R9, -0x7a143589, R6 ;  /* 0x85ebca7709067824 */ /* 0x000fe400078e0206 */
[----:B------:R-:W-:Y:S02]  /*0540*/  IMAD R7, R12, -0x61c8864f, RZ ;  /* 0x9e3779b10c077824 */ /* 0x000fe400078e02ff */
[----:B------:R-:W-:Y:S01]  /*0550*/  IMAD R11, R11, -0x61c8864f, RZ ;  /* 0x9e3779b10b0b7824 */ /* 0x000fe200078e02ff */
[----:B------:R-:W-:Y:S01]  /*0560*/  SHF.L.W.U32.HI R6, R6, 0xd, R6 ;  /* 0x0000000d06067819 */ /* 0x000fe20000010e06 */
[----:B------:R-:W-:-:S02]  /*0570*/  IMAD R9, R10, -0x61c8864f, RZ ;  /* 0x9e3779b10a097824 */ /* 0x000fc400078e02ff */
[----:B------:R-:W-:Y:S02]  /*0580*/  IMAD R7, R8, -0x7a143589, R7 ;  /* 0x85ebca7708077824 */ /* 0x000fe400078e0207 */
[----:B------:R-:W-:Y:S02]  /*0590*/  IMAD R0, R0, -0x7a143589, R11 ;  /* 0x85ebca7700007824 */ /* 0x000fe400078e020b */
[----:B------:R-:W-:Y:S01]  /*05a0*/  IMAD R9, R20, -0x7a143589, R9 ;  /* 0x85ebca7714097824 */ /* 0x000fe200078e0209 */
[----:B------:R-:W-:Y:S01]  /*05b0*/  SHF.L.W.U32.HI R7, R7, 0xd, R7 ;  /* 0x0000000d07077819 */ /* 0x000fe20000010e07 */
[----:B------:R-:W-:Y:S01]  /*05c0*/  IMAD R22, R6, -0x61c8864f, RZ ;  /* 0x9e3779b106167824 */ /* 0x000fe200078e02ff */
[----:B------:R-:W-:Y:S02]  /*05d0*/  SHF.L.W.U32.HI R0, R0, 0xd, R0 ;  /* 0x0000000d00007819 */ /* 0x000fe40000010e00 */
[----:B------:R-:W-:Y:S01]  /*05e0*/  SHF.L.W.U32.HI R9, R9, 0xd, R9 ;  /* 0x0000000d09097819 */ /* 0x000fe20000010e09 */
[----:B------:R-:W-:-:S02]  /*05f0*/  IMAD R23, R7, -0x61c8864f, RZ ;  /* 0x9e3779b107177824 */ /* 0x000fc400078e02ff */
        /* <DEDUP_REMOVED lines=18> */
.L_x_12:
        /* <DEDUP_REMOVED lines=14> */
.L_x_14:


//--------------------- .nv.shared.reserved.0     --------------------------
	.section	.nv.shared.reserved.0,"aw",@nobits
	.weak		__nv_reservedSMEM_offset_0_alias
	.size		__nv_reservedSMEM_offset_0_alias, 0, 64
	.other		__nv_reservedSMEM_offset_0_alias,@"STO_CUDA_RESERVED_SHARED STV_DEFAULT"
__nv_reservedSMEM_offset_0_alias:
	.zero		0
	.zero		64


//--------------------- .nv.constant0._Z7XXH32v2PvPjS0_jS0_ --------------------------
	.section	.nv.constant0._Z7XXH32v2PvPjS0_jS0_,"a",@progbits
	.sectionflags	@""
	.align	4
.nv.constant0._Z7XXH32v2PvPjS0_jS0_:
	.zero		936


//--------------------- .nv.constant0._Z5XXH32PvPj --------------------------
	.section	.nv.constant0._Z5XXH32PvPj,"a",@progbits
	.sectionflags	@""
	.align	4
.nv.constant0._Z5XXH32PvPj:
	.zero		912


//--------------------- SYMBOLS --------------------------

	.type		.nv.reservedSmem.offset0,@object
	.size		.nv.reservedSmem.offset0,0x4
